	.headerflags	@"EF_CUDA_TEXMODE_UNIFIED EF_CUDA_64BIT_ADDRESS EF_CUDA_ACCELERATORS EF_CUDA_SM90 EF_CUDA_VIRTUAL_SM(EF_CUDA_SM90)"
	.elftype	@"ET_EXEC"


//--------------------- .nv.info                  --------------------------
	.section	.nv.info,"",@"SHT_CUDA_INFO"
	.align	4


	//----- nvinfo : EIATTR_REGCOUNT
	.align		4
        /*0000*/ 	.byte	0x04, 0x2f
        /*0002*/ 	.short	(.L_1 - .L_0)
	.align		4
.L_0:
        /*0004*/ 	.word	index@(chunk_scaled_dot_kkt_fwd_kernel)
        /*0008*/ 	.word	0x0000003f


	//----- nvinfo : EIATTR_FRAME_SIZE
	.align		4
.L_1:
        /*000c*/ 	.byte	0x04, 0x11
        /*000e*/ 	.short	(.L_3 - .L_2)
	.align		4
.L_2:
        /*0010*/ 	.word	index@(chunk_scaled_dot_kkt_fwd_kernel)
        /*0014*/ 	.word	0x00000000


	//----- nvinfo : EIATTR_MIN_STACK_SIZE
	.align		4
.L_3:
        /*0018*/ 	.byte	0x04, 0x12
        /*001a*/ 	.short	(.L_5 - .L_4)
	.align		4
.L_4:
        /*001c*/ 	.word	index@(chunk_scaled_dot_kkt_fwd_kernel)
        /*0020*/ 	.word	0x00000000
.L_5:


//--------------------- .nv.info.chunk_scaled_dot_kkt_fwd_kernel --------------------------
	.section	.nv.info.chunk_scaled_dot_kkt_fwd_kernel,"",@"SHT_CUDA_INFO"
	.sectionflags	@""
	.align	4


	//----- nvinfo : EIATTR_CUDA_API_VERSION
	.align		4
        /*0000*/ 	.byte	0x04, 0x37
        /*0002*/ 	.short	(.L_7 - .L_6)
.L_6:
        /*0004*/ 	.word	0x00000080


	//----- nvinfo : EIATTR_KPARAM_INFO
	.align		4
.L_7:
        /*0008*/ 	.byte	0x04, 0x17
        /*000a*/ 	.short	(.L_9 - .L_8)
.L_8:
        /*000c*/ 	.word	0x00000000
        /*0010*/ 	.short	0x0005
        /*0012*/ 	.short	0x0028
        /*0014*/ 	.byte	0x00, 0xf4, 0x21, 0x00


	//----- nvinfo : EIATTR_KPARAM_INFO
	.align		4
.L_9:
        /*0018*/ 	.byte	0x04, 0x17
        /*001a*/ 	.short	(.L_11 - .L_10)
.L_10:
        /*001c*/ 	.word	0x00000000
        /*0020*/ 	.short	0x0004
        /*0022*/ 	.short	0x0020
        /*0024*/ 	.byte	0x00, 0xf0, 0x11, 0x00


	//----- nvinfo : EIATTR_KPARAM_INFO
	.align		4
.L_11:
        /*0028*/ 	.byte	0x04, 0x17
        /*002a*/ 	.short	(.L_13 - .L_12)
.L_12:
        /*002c*/ 	.word	0x00000000
        /*0030*/ 	.short	0x0003
        /*0032*/ 	.short	0x0018
        /*0034*/ 	.byte	0x00, 0xf4, 0x21, 0x00


	//----- nvinfo : EIATTR_KPARAM_INFO
	.align		4
.L_13:
        /*0038*/ 	.byte	0x04, 0x17
        /*003a*/ 	.short	(.L_15 - .L_14)
.L_14:
        /*003c*/ 	.word	0x00000000
        /*0040*/ 	.short	0x0002
        /*0042*/ 	.short	0x0010
        /*0044*/ 	.byte	0x00, 0xf4, 0x21, 0x00


	//----- nvinfo : EIATTR_KPARAM_INFO
	.align		4
.L_15:
        /*0048*/ 	.byte	0x04, 0x17
        /*004a*/ 	.short	(.L_17 - .L_16)
.L_16:
        /*004c*/ 	.word	0x00000000
        /*0050*/ 	.short	0x0001
        /*0052*/ 	.short	0x0008
        /*0054*/ 	.byte	0x00, 0xf4, 0x21, 0x00


	//----- nvinfo : EIATTR_KPARAM_INFO
	.align		4
.L_17:
        /*0058*/ 	.byte	0x04, 0x17
        /*005a*/ 	.short	(.L_19 - .L_18)
.L_18:
        /*005c*/ 	.word	0x00000000
        /*0060*/ 	.short	0x0000
        /*0062*/ 	.short	0x0000
        /*0064*/ 	.byte	0x00, 0xf4, 0x21, 0x00


	//----- nvinfo : EIATTR_SPARSE_MMA_MASK
	.align		4
.L_19:
        /*0068*/ 	.byte	0x03, 0x50
        /*006a*/ 	.short	0x0000


	//----- nvinfo : EIATTR_MAXREG_COUNT
	.align		4
        /*006c*/ 	.byte	0x03, 0x1b
        /*006e*/ 	.short	0x00ff


	//----- nvinfo : EIATTR_EXIT_INSTR_OFFSETS
	.align		4
        /*0070*/ 	.byte	0x04, 0x1c
        /*0072*/ 	.short	(.L_21 - .L_20)


	//   ....[0]....
.L_20:
        /*0074*/ 	.word	0x00002250


	//   ....[1]....
        /*0078*/ 	.word	0x000022a0


	//----- nvinfo : EIATTR_REQNTID
	.align		4
.L_21:
        /*007c*/ 	.byte	0x04, 0x10
        /*007e*/ 	.short	(.L_23 - .L_22)
.L_22:
        /*0080*/ 	.word	0x00000100
        /*0084*/ 	.word	0x00000001
        /*0088*/ 	.word	0x00000001


	//----- nvinfo : EIATTR_CBANK_PARAM_SIZE
	.align		4
.L_23:
        /*008c*/ 	.byte	0x03, 0x19
        /*008e*/ 	.short	0x0030


	//----- nvinfo : EIATTR_PARAM_CBANK
	.align		4
        /*0090*/ 	.byte	0x04, 0x0a
        /*0092*/ 	.short	(.L_25 - .L_24)
	.align		4
.L_24:
        /*0094*/ 	.word	index@(.nv.constant0.chunk_scaled_dot_kkt_fwd_kernel)
        /*0098*/ 	.short	0x0210
        /*009a*/ 	.short	0x0030


	//----- nvinfo : EIATTR_SW_WAR
	.align		4
.L_25:
        /*009c*/ 	.byte	0x04, 0x36
        /*009e*/ 	.short	(.L_27 - .L_26)
.L_26:
        /*00a0*/ 	.word	0x00000008
.L_27:


//--------------------- .nv.callgraph             --------------------------
	.section	.nv.callgraph,"",@"SHT_CUDA_CALLGRAPH"
	.align	4
	.sectionentsize	8
	.align		4
        /*0000*/ 	.word	0x00000000
	.align		4
        /*0004*/ 	.word	0xffffffff
	.align		4
        /*0008*/ 	.word	0x00000000
	.align		4
        /*000c*/ 	.word	0xfffffffe
	.align		4
        /*0010*/ 	.word	0x00000000
	.align		4
        /*0014*/ 	.word	0xfffffffd
	.align		4
        /*0018*/ 	.word	0x00000000
	.align		4
        /*001c*/ 	.word	0xfffffffc


//--------------------- .text.chunk_scaled_dot_kkt_fwd_kernel --------------------------
	.section	.text.chunk_scaled_dot_kkt_fwd_kernel,"ax",@progbits
	.sectionflags	@"SHF_BARRIERS=1"
	.align	128
        .global         chunk_scaled_dot_kkt_fwd_kernel
        .type           chunk_scaled_dot_kkt_fwd_kernel,@function
        .size           chunk_scaled_dot_kkt_fwd_kernel,(.L_x_2 - chunk_scaled_dot_kkt_fwd_kernel)
        .other          chunk_scaled_dot_kkt_fwd_kernel,@"STO_CUDA_ENTRY STV_DEFAULT"
chunk_scaled_dot_kkt_fwd_kernel:
.text.chunk_scaled_dot_kkt_fwd_kernel:
[----:B------:R-:W1:Y:S01]  /*0000*/  LDC R1, c[0x0][0x28] ;  /* 0x00000a00ff017b82 */ /* 0x000e620000000800 */
[----:B------:R-:W2:Y:S07]  /*0010*/  S2R R13, SR_TID.X ;  /* 0x00000000000d7919 */ /* 0x000eae0000002100 */
[----:B------:R-:W3:Y:S01]  /*0020*/  LDC R15, c[0x0][0x230] ;  /* 0x00008c00ff0f7b82 */ /* 0x000ee20000000800 */
[----:B------:R-:W-:Y:S01]  /*0030*/  UMOV UR6, 0x400 ;  /* 0x0000040000067882 */ /* 0x000fe20000000000 */
[----:B------:R-:W-:Y:S01]  /*0040*/  ULDC.64 UR16, c[0x0][0x208] ;  /* 0x0000820000107ab9 */ /* 0x000fe20000000a00 */
[----:B------:R-:W4:Y:S01]  /*0050*/  S2R R11, SR_CTAID.X ;  /* 0x00000000000b7919 */ /* 0x000f220000002500 */
[----:B------:R-:W1:Y:S04]  /*0060*/  S2R R21, SR_CTAID.Y ;  /* 0x0000000000157919 */ /* 0x000e680000002600 */
[----:B------:R-:W1:Y:S08]  /*0070*/  LDC.64 R2, c[0x0][0x220] ;  /* 0x00008800ff027b82 */ /* 0x000e700000000a00 */
[----:B------:R-:W1:Y:S01]  /*0080*/  S2UR UR4, SR_CgaCtaId ;  /* 0x00000000000479c3 */ /* 0x000e620000008800 */
[----:B---3--:R-:W-:-:S02]  /*0090*/  SHF.R.S32.HI R56, RZ, 0x1f, R15 ;  /* 0x0000001fff387819 */ /* 0x008fc4000001140f */
[C---:B--2---:R-:W-:Y:S01]  /*00a0*/  LOP3.LUT R4, R13.reuse, 0x18, RZ, 0xc0, !PT ;  /* 0x000000180d047812 */ /* 0x044fe200078ec0ff */
[C---:B------:R-:W-:Y:S01]  /*00b0*/  IMAD.SHL.U32 R5, R13.reuse, 0x8, RZ ;  /* 0x000000080d057824 */ /* 0x040fe200078e00ff */
[----:B------:R-:W-:Y:S02]  /*00c0*/  SHF.R.S32.HI R0, RZ, 0x5, R13 ;  /* 0x00000005ff007819 */ /* 0x000fe4000001140d */
[----:B------:R-:W-:Y:S01]  /*00d0*/  LOP3.LUT R14, R13, 0x80, RZ, 0xc0, !PT ;  /* 0x000000800d0e7812 */ /* 0x000fe200078ec0ff */
[----:B------:R-:W-:Y:S01]  /*00e0*/  IMAD R6, R4, 0x9, RZ ;  /* 0x0000000904067824 */ /* 0x000fe200078e02ff */
[----:B------:R-:W-:Y:S01]  /*00f0*/  SGXT R0, R0, 0x1 ;  /* 0x000000010000781a */ /* 0x000fe20000000200 */
[----:B----4-:R-:W-:Y:S01]  /*0100*/  IMAD.SHL.U32 R11, R11, 0x40, RZ ;  /* 0x000000400b0b7824 */ /* 0x010fe200078e00ff */
[----:B------:R-:W-:Y:S01]  /*0110*/  LOP3.LUT R19, R5, 0x38, RZ, 0xc0, !PT ;  /* 0x0000003805137812 */ /* 0x000fe200078ec0ff */
[----:B------:R-:W-:Y:S01]  /*0120*/  IMAD.SHL.U32 R20, R14, 0x8, RZ ;  /* 0x000000080e147824 */ /* 0x000fe200078e00ff */
[----:B------:R-:W-:Y:S01]  /*0130*/  LOP3.LUT R0, R0, 0x120, RZ, 0xc0, !PT ;  /* 0x0000012000007812 */ /* 0x000fe200078ec0ff */
[----:B-1----:R-:W-:Y:S01]  /*0140*/  ULEA UR6, UR4, UR6, 0x18 ;  /* 0x0000000604067291 */ /* 0x002fe2000f8ec03f */
[----:B------:R-:W-:-:S02]  /*0150*/  LOP3.LUT R9, R6, 0x800, R19, 0x1e, !PT ;  /* 0x0000080006097812 */ /* 0x000fc400078e1e13 */
[----:B------:R-:W-:Y:S02]  /*0160*/  LOP3.LUT R7, R6, 0x38, R5, 0x78, !PT ;  /* 0x0000003806077812 */ /* 0x000fe400078e7805 */
[----:B------:R-:W-:Y:S02]  /*0170*/  LOP3.LUT R8, R5, 0x200, RZ, 0xc0, !PT ;  /* 0x0000020005087812 */ /* 0x000fe400078ec0ff */
[----:B------:R-:W-:Y:S02]  /*0180*/  LOP3.LUT R6, R9, R0, RZ, 0x3c, !PT ;  /* 0x0000000009067212 */ /* 0x000fe400078e3cff */
[--C-:B------:R-:W-:Y:S02]  /*0190*/  SHF.R.U32.HI R17, RZ, 0x2, R13.reuse ;  /* 0x00000002ff117819 */ /* 0x100fe4000001160d */
[----:B------:R-:W-:Y:S02]  /*01a0*/  SHF.R.U32.HI R4, RZ, 0x1, R13 ;  /* 0x00000001ff047819 */ /* 0x000fe4000001160d */
[----:B------:R-:W-:-:S02]  /*01b0*/  LOP3.LUT R7, R8, R7, R0, 0xf6, !PT ;  /* 0x0000000708077212 */ /* 0x000fc400078ef600 */
[----:B------:R-:W-:Y:S02]  /*01c0*/  LOP3.LUT R5, R6, 0x200, R5, 0xf8, !PT ;  /* 0x0000020006057812 */ /* 0x000fe400078ef805 */
[----:B------:R-:W-:Y:S02]  /*01d0*/  SGXT.U32 R17, R17, 0x3 ;  /* 0x000000031111781a */ /* 0x000fe40000000000 */
[----:B------:R-:W-:Y:S02]  /*01e0*/  SHF.R.U32.HI R0, RZ, 0x3, R13 ;  /* 0x00000003ff007819 */ /* 0x000fe4000001160d */
[-C--:B------:R-:W-:Y:S02]  /*01f0*/  LOP3.LUT R18, R7, R20.reuse, RZ, 0xfc, !PT ;  /* 0x0000001407127212 */ /* 0x080fe400078efcff */
[----:B------:R-:W-:Y:S02]  /*0200*/  LOP3.LUT R17, R17, 0x30, R4, 0xf8, !PT ;  /* 0x0000003011117812 */ /* 0x000fe400078ef804 */
[----:B------:R-:W-:-:S02]  /*0210*/  LOP3.LUT R20, R5, R20, RZ, 0xfc, !PT ;  /* 0x0000001405147212 */ /* 0x000fc400078efcff */
[----:B------:R-:W-:Y:S01]  /*0220*/  SGXT.U32 R0, R0, 0x5 ;  /* 0x000000050000781a */ /* 0x000fe20000000000 */
[----:B------:R-:W1:Y:S01]  /*0230*/  LDC.64 R4, c[0x0][0x210] ;  /* 0x00008400ff047b82 */ /* 0x000e620000000a00 */
[----:B------:R-:W-:Y:S02]  /*0240*/  LOP3.LUT R12, R21, 0xffe0, RZ, 0xc0, !PT ;  /* 0x0000ffe0150c7812 */ /* 0x000fe400078ec0ff */
[----:B------:R-:W-:Y:S02]  /*0250*/  LOP3.LUT R24, R0, R11, RZ, 0xfc, !PT ;  /* 0x0000000b00187212 */ /* 0x000fe400078efcff */
[----:B------:R-:W-:Y:S01]  /*0260*/  SHF.R.S32.HI R47, RZ, 0x1f, R11 ;  /* 0x0000001fff2f7819 */ /* 0x000fe2000001140b */
[-C--:B------:R-:W-:Y:S01]  /*0270*/  IMAD R12, R12, R15.reuse, RZ ;  /* 0x0000000f0c0c7224 */ /* 0x080fe200078e02ff */
[----:B------:R-:W-:Y:S02]  /*0280*/  LOP3.LUT R10, R11, 0x20, R0, 0xfe, !PT ;  /* 0x000000200b0a7812 */ /* 0x000fe400078efe00 */
[-C--:B------:R-:W-:Y:S01]  /*0290*/  ISETP.GE.U32.AND P1, PT, R24, R15.reuse, PT ;  /* 0x0000000f1800720c */ /* 0x080fe20003f26070 */
[----:B------:R-:W-:Y:S01]  /*02a0*/  IMAD.WIDE R2, R12, 0x2, R2 ;  /* 0x000000020c027825 */ /* 0x000fe200078e0202 */
[----:B------:R-:W-:-:S02]  /*02b0*/  ISETP.GE.U32.AND P2, PT, R10, R15, PT ;  /* 0x0000000f0a00720c */ /* 0x000fc40003f46070 */
[-C--:B------:R-:W-:Y:S02]  /*02c0*/  ISETP.GE.AND.EX P1, PT, R47, R56.reuse, PT, P1 ;  /* 0x000000382f00720c */ /* 0x080fe40003f26310 */
[----:B------:R-:W-:Y:S02]  /*02d0*/  LOP3.LUT R16, R21, 0x1f, RZ, 0xc0, !PT ;  /* 0x0000001f15107812 */ /* 0x000fe400078ec0ff */
[----:B------:R-:W-:Y:S02]  /*02e0*/  ISETP.GT.AND P0, PT, R11, -0x1, PT ;  /* 0xffffffff0b00780c */ /* 0x000fe40003f04270 */
[----:B------:R-:W-:Y:S01]  /*02f0*/  LOP3.LUT R0, R12, 0x1f, R21, 0xf8, !PT ;  /* 0x0000001f0c007812 */ /* 0x000fe200078ef815 */
[----:B------:R-:W-:Y:S01]  /*0300*/  IMAD.WIDE.U32 R2, R16, 0x2, R2 ;  /* 0x0000000210027825 */ /* 0x000fe200078e0002 */
[----:B------:R-:W-:Y:S02]  /*0310*/  ISETP.GE.AND.EX P2, PT, R47, R56, PT, P2 ;  /* 0x000000382f00720c */ /* 0x000fe40003f46320 */
[----:B------:R-:W-:Y:S01]  /*0320*/  SEL R6, RZ, 0x10, P1 ;  /* 0x00000010ff067807 */ /* 0x000fe20000800000 */
[----:B------:R-:W-:Y:S01]  /*0330*/  IMAD.SHL.U32 R23, R0, 0x80, RZ ;  /* 0x0000008000177824 */ /* 0x000fe200078e00ff */
[----:B------:R-:W-:-:S02]  /*0340*/  SEL R7, RZ, 0x10, P2 ;  /* 0x00000010ff077807 */ /* 0x000fc40001000000 */
[----:B------:R-:W-:Y:S01]  /*0350*/  SEL R6, R6, RZ, P0 ;  /* 0x000000ff06067207 */ /* 0x000fe20000000000 */
[----:B-1----:R-:W-:Y:S01]  /*0360*/  IMAD.WIDE R22, R23, 0x2, R4 ;  /* 0x0000000217167825 */ /* 0x002fe200078e0204 */
[----:B------:R-:W-:Y:S02]  /*0370*/  LOP3.LUT R42, R17, R11, RZ, 0xfc, !PT ;  /* 0x0000000b112a7212 */ /* 0x000fe400078efcff */
[----:B------:R-:W-:Y:S02]  /*0380*/  SEL R7, R7, RZ, P0 ;  /* 0x000000ff07077207 */ /* 0x000fe40000000000 */
[----:B------:R-:W-:Y:S02]  /*0390*/  ISETP.NE.U32.AND P3, PT, R6, RZ, PT ;  /* 0x000000ff0600720c */ /* 0x000fe40003f65070 */
[----:B------:R-:W-:Y:S02]  /*03a0*/  LEA R6, P1, R42, R2, 0x6 ;  /* 0x000000022a067211 */ /* 0x000fe400078230ff */
[----:B------:R-:W-:-:S02]  /*03b0*/  LOP3.LUT R50, R11, 0x8, R17, 0xfe, !PT ;  /* 0x000000080b327812 */ /* 0x000fc400078efe11 */
[----:B------:R-:W-:Y:S02]  /*03c0*/  ISETP.NE.U32.AND P4, PT, R7, RZ, PT ;  /* 0x000000ff0700720c */ /* 0x000fe40003f85070 */
[-CC-:B------:R-:W-:Y:S02]  /*03d0*/  LEA.HI.X R7, R42, R3.reuse, R47.reuse, 0x6, P1 ;  /* 0x000000032a077211 */ /* 0x180fe400008f342f */
[----:B------:R-:W-:Y:S02]  /*03e0*/  LEA R8, P2, R50, R2, 0x6 ;  /* 0x0000000232087211 */ /* 0x000fe400078430ff */
[----:B------:R-:W-:Y:S02]  /*03f0*/  LEA R4, P1, R24, R22, 0xd ;  /* 0x0000001618047211 */ /* 0x000fe400078268ff */
[--C-:B------:R-:W-:Y:S02]  /*0400*/  LEA.HI.X R9, R50, R3, R47.reuse, 0x6, P2 ;  /* 0x0000000332097211 */ /* 0x100fe400010f342f */
[----:B------:R-:W-:-:S02]  /*0410*/  LEA.HI.X R5, R24, R23, R47, 0xd, P1 ;  /* 0x0000001718057211 */ /* 0x000fc400008f6c2f */
[-C--:B------:R-:W-:Y:S02]  /*0420*/  ISETP.LT.U32.AND P2, PT, R42, R15.reuse, PT ;  /* 0x0000000f2a00720c */ /* 0x080fe40003f41070 */
[----:B------:R-:W-:Y:S01]  /*0430*/  ISETP.LT.U32.AND P1, PT, R50, R15, PT ;  /* 0x0000000f3200720c */ /* 0x000fe20003f21070 */
[----:B------:R-:W-:Y:S01]  /*0440*/  IMAD.WIDE.U32 R30, R19, 0x2, R4 ;  /* 0x00000002131e7825 */ /* 0x000fe200078e0004 */
[C---:B------:R-:W-:Y:S02]  /*0450*/  LEA R2, P5, R10.reuse, R22, 0xd ;  /* 0x000000160a027211 */ /* 0x040fe400078a68ff */
[CC--:B------:R-:W-:Y:S02]  /*0460*/  ISETP.LT.AND.EX P2, PT, R47.reuse, R56.reuse, P0, P2 ;  /* 0x000000382f00720c */ /* 0x0c0fe40000741320 */
[----:B------:R-:W-:Y:S02]  /*0470*/  ISETP.LT.AND.EX P1, PT, R47, R56, P0, P1 ;  /* 0x000000382f00720c */ /* 0x000fe40000721310 */
[----:B------:R-:W-:-:S02]  /*0480*/  LEA.HI.X R3, R10, R23, R47, 0xd, P5 ;  /* 0x000000170a037211 */ /* 0x000fc400028f6c2f */
[----:B------:R-:W-:Y:S02]  /*0490*/  LEA R21, R18, UR6, 0x1 ;  /* 0x0000000612157c11 */ /* 0x000fe4000f8e08ff */
[----:B------:R-:W-:Y:S01]  /*04a0*/  LEA R23, R20, UR6, 0x1 ;  /* 0x0000000614177c11 */ /* 0x000fe2000f8e08ff */
[----:B------:R-:W-:Y:S01]  /*04b0*/  IMAD.WIDE.U32 R32, R19, 0x2, R2 ;  /* 0x0000000213207825 */ /* 0x000fe200078e0002 */
[----:B------:R-:W-:Y:S01]  /*04c0*/  PRMT R10, RZ, 0x7610, R10 ;  /* 0x00007610ff0a7816 */ /* 0x000fe2000000000a */
[----:B------:R-:W-:Y:S01]  /*04d0*/  @!PT LDS RZ, [RZ] ;  /* 0x00000000fffff984 */ /* 0x000fe20000000800 */
[----:B------:R-:W-:Y:S01]  /*04e0*/  @!PT LDS RZ, [RZ] ;  /* 0x00000000fffff984 */ /* 0x000fe20000000800 */
[----:B------:R-:W-:Y:S01]  /*04f0*/  @!PT LDS RZ, [RZ] ;  /* 0x00000000fffff984 */ /* 0x000fe20000000800 */
[----:B------:R-:W-:Y:S01]  /*0500*/  LDGSTS.E.BYPASS.128 [R21], desc[UR16][R30.64], P3 ;  /* 0x000000001e157fae */ /* 0x000fe20009901c50 */
[----:B------:R-:W-:-:S03]  /*0510*/  PRMT R22, RZ, 0x7610, R22 ;  /* 0x00007610ff167816 */ /* 0x000fc60000000016 */
[----:B------:R-:W-:Y:S04]  /*0520*/  LDGSTS.E.BYPASS.128 [R23], desc[UR16][R32.64], P4 ;  /* 0x0000000020177fae */ /* 0x000fe8000a101c50 */
[----:B------:R-:W0:Y:S04]  /*0530*/  LDGDEPBAR ;  /* 0x00000000000079af */ /* 0x000e280000000000 */
[----:B------:R-:W5:Y:S04]  /*0540*/  @P2 LDG.E.U16 R10, desc[UR16][R6.64] ;  /* 0x00000010060a2981 */ /* 0x000f68000c1e1500 */
[----:B------:R-:W5:Y:S01]  /*0550*/  @P1 LDG.E.U16 R22, desc[UR16][R8.64] ;  /* 0x0000001008161981 */ /* 0x000f62000c1e1500 */
[----:B------:R-:W-:-:S02]  /*0560*/  SHF.R.U32.HI R24, RZ, 0x5, R13 ;  /* 0x00000005ff187819 */ /* 0x000fc4000001160d */
[----:B------:R-:W-:Y:S02]  /*0570*/  CS2R R26, SRZ ;  /* 0x00000000001a7805 */ /* 0x000fe4000001ff00 */
[----:B------:R-:W-:Y:S01]  /*0580*/  CS2R R28, SRZ ;  /* 0x00000000001c7805 */ /* 0x000fe2000001ff00 */
[----:B------:R-:W-:Y:S01]  /*0590*/  BAR.SYNC.DEFER_BLOCKING 0x0 ;  /* 0x0000000000007b1d */ /* 0x000fe20000010000 */
[----:B------:R-:W-:Y:S02]  /*05a0*/  R2UR UR18, R24 ;  /* 0x00000000181272ca */ /* 0x000fe400000e0000 */
[----:B------:R-:W-:Y:S02]  /*05b0*/  CS2R R24, SRZ ;  /* 0x0000000000187805 */ /* 0x000fe4000001ff00 */
[----:B------:R-:W-:Y:S02]  /*05c0*/  CS2R R34, SRZ ;  /* 0x0000000000227805 */ /* 0x000fe4000001ff00 */
[----:B------:R-:W-:-:S02]  /*05d0*/  CS2R R36, SRZ ;  /* 0x0000000000247805 */ /* 0x000fc4000001ff00 */
[----:B------:R-:W-:Y:S02]  /*05e0*/  CS2R R38, SRZ ;  /* 0x0000000000267805 */ /* 0x000fe4000001ff00 */
[----:B------:R-:W-:Y:S01]  /*05f0*/  SHF.R.S32.HI R44, RZ, 0x1f, R12 ;  /* 0x0000001fff2c7819 */ /* 0x000fe2000001140c */
[C---:B------:R-:W-:Y:S01]  /*0600*/  IMAD.SHL.U32 R41, R42.reuse, 0x20, RZ ;  /* 0x000000202a297824 */ /* 0x040fe200078e00ff */
[----:B------:R-:W-:Y:S01]  /*0610*/  SHF.L.U64.HI R40, R42, 0x5, R47 ;  /* 0x000000052a287819 */ /* 0x000fe2000001022f */
[----:B------:R-:W-:Y:S01]  /*0620*/  IMAD.SHL.U32 R43, R50, 0x20, RZ ;  /* 0x00000020322b7824 */ /* 0x000fe200078e00ff */
[----:B------:R-:W-:Y:S01]  /*0630*/  UMOV UR8, 0x2 ;  /* 0x0000000200087882 */ /* 0x000fe20000000000 */
[----:B------:R-:W-:Y:S01]  /*0640*/  UMOV UR7, 0xffffffff ;  /* 0xffffffff00077882 */ /* 0x000fe20000000000 */
[----:B------:R-:W-:Y:S01]  /*0650*/  UPLOP3.LUT UP0, UPT, UPT, UPT, UPT, 0x80, 0x0 ;  /* 0x000000000000789c */ /* 0x000fe20003f0f070 */
[----:B------:R-:W-:Y:S01]  /*0660*/  UMOV UR5, URZ ;  /* 0x0000003f00057c82 */ /* 0x000fe20008000000 */
[----:B------:R-:W-:Y:S01]  /*0670*/  UMOV UR4, URZ ;  /* 0x0000003f00047c82 */ /* 0x000fe20008000000 */
[----:B------:R-:W-:Y:S01]  /*0680*/  @!PT LDS RZ, [RZ] ;  /* 0x00000000fffff984 */ /* 0x000fe20000000800 */
[----:B------:R-:W-:Y:S01]  /*0690*/  @!PT LDS RZ, [RZ] ;  /* 0x00000000fffff984 */ /* 0x000fe20000000800 */
[----:B------:R-:W-:Y:S01]  /*06a0*/  @!PT LDS RZ, [RZ] ;  /* 0x00000000fffff984 */ /* 0x000fe20000000800 */
[----:B------:R-:W-:Y:S04]  /*06b0*/  LDGSTS.E.BYPASS.128 [R21+0x2000], desc[UR16][R30.64+0x80], P3 ;  /* 0x020000801e157fae */ /* 0x000fe80009901c50 */
[----:B------:R-:W-:Y:S04]  /*06c0*/  LDGSTS.E.BYPASS.128 [R23+0x2000], desc[UR16][R32.64+0x80], P4 ;  /* 0x0200008020177fae */ /* 0x000fe8000a101c50 */
[----:B------:R-:W0:Y:S01]  /*06d0*/  LDGDEPBAR ;  /* 0x00000000000079af */ /* 0x000e220000000000 */
[----:B------:R-:W-:Y:S06]  /*06e0*/  BAR.SYNC.DEFER_BLOCKING 0x0 ;  /* 0x0000000000007b1d */ /* 0x000fec0000010000 */
[----:B------:R-:W-:Y:S01]  /*06f0*/  @!PT LDS RZ, [RZ] ;  /* 0x00000000fffff984 */ /* 0x000fe20000000800 */
[----:B------:R-:W-:Y:S01]  /*0700*/  @!PT LDS RZ, [RZ] ;  /* 0x00000000fffff984 */ /* 0x000fe20000000800 */
[----:B------:R-:W-:Y:S01]  /*0710*/  @!PT LDS RZ, [RZ] ;  /* 0x00000000fffff984 */ /* 0x000fe20000000800 */
[----:B------:R1:W-:Y:S04]  /*0720*/  LDGSTS.E.BYPASS.128 [R21+0x4000], desc[UR16][R30.64+0x100], !PT ;  /* 0x040001001e157fae */ /* 0x0003e8000f901c50 */
[----:B------:R2:W-:Y:S04]  /*0730*/  LDGSTS.E.BYPASS.128 [R23+0x4000], desc[UR16][R32.64+0x100], !PT ;  /* 0x0400010020177fae */ /* 0x0005e8000f901c50 */
[----:B------:R-:W0:Y:S01]  /*0740*/  LDGDEPBAR ;  /* 0x00000000000079af */ /* 0x000e220000000000 */
[----:B-1----:R-:W-:-:S02]  /*0750*/  CS2R R30, SRZ ;  /* 0x00000000001e7805 */ /* 0x002fc4000001ff00 */
[----:B------:R-:W-:Y:S02]  /*0760*/  SHF.L.U64.HI R21, R50, 0x5, R47 ;  /* 0x0000000532157819 */ /* 0x000fe4000001022f */
[----:B--2---:R-:W-:Y:S02]  /*0770*/  CS2R R32, SRZ ;  /* 0x0000000000207805 */ /* 0x004fe4000001ff00 */
[----:B------:R-:W-:-:S07]  /*0780*/  LOP3.LUT R23, R17, 0x8, RZ, 0xfc, !PT ;  /* 0x0000000811177812 */ /* 0x000fce00078efcff */
.L_x_0:
[----:B------:R-:W-:Y:S01]  /*0790*/  UIADD3 UR7, UR7, 0x1, URZ ;  /* 0x0000000107077890 */ /* 0x000fe2000fffe03f */
[----:B------:R-:W-:-:S04]  /*07a0*/  DEPBAR.LE SB0, 0x2 ;  /* 0x000080800000791a */ /* 0x000fc80000000000 */
[----:B------:R-:W-:Y:S01]  /*07b0*/  UISETP.GT.AND UP1, UPT, UR7, 0x3, UPT ;  /* 0x000000030700788c */ /* 0x000fe2000bf24270 */
[----:B------:R-:W-:Y:S01]  /*07c0*/  BAR.SYNC.DEFER_BLOCKING 0x0 ;  /* 0x0000000000007b1d */ /* 0x000fe20000010000 */
[----:B------:R-:W-:Y:S01]  /*07d0*/  USHF.L.U32 UR9, UR18, 0xa, URZ ;  /* 0x0000000a12097899 */ /* 0x000fe2000800063f */
[----:B-1----:R-:W-:Y:S01]  /*07e0*/  IADD3 R49, P3, R19, UR5, RZ ;  /* 0x0000000513317c10 */ /* 0x002fe2000ff7e0ff */
[----:B------:R-:W-:Y:S02]  /*07f0*/  USEL UR7, UR7, URZ, !UP1 ;  /* 0x0000003f07077287 */ /* 0x000fe4000c800000 */
[----:B------:R-:W-:Y:S02]  /*0800*/  ULOP3.LUT UR11, UR9, 0x1000, URZ, 0xc0, !UPT ;  /* 0x00001000090b7892 */ /* 0x000fe4000f8ec03f */
[----:B------:R-:W-:Y:S01]  /*0810*/  ULEA UR9, UR7, UR6, 0xd ;  /* 0x0000000607097291 */ /* 0x000fe2000f8e683f */
[----:B------:R-:W-:Y:S01]  /*0820*/  IMAD.X R6, RZ, RZ, UR4, P3 ;  /* 0x00000004ff067e24 */ /* 0x000fe200098e06ff */
[----:B------:R-:W-:Y:S01]  /*0830*/  UMOV UR15, 0x40000040 ;  /* 0x40000040000f7882 */ /* 0x000fe20000000000 */
[----:B------:R-:W-:Y:S01]  /*0840*/  IMAD.SHL.U32 R9, R49, 0x2, RZ ;  /* 0x0000000231097824 */ /* 0x000fe200078e00ff */
[----:B------:R-:W-:-:S02]  /*0850*/  UIADD3 UR10, UR9, UR11, URZ ;  /* 0x0000000b090a7290 */ /* 0x000fc4000fffe03f */
[----:B------:R-:W-:Y:S01]  /*0860*/  USHF.R.U32.HI UR12, URZ, 0x4, UR9 ;  /* 0x000000043f0c7899 */ /* 0x000fe20008011609 */
[----:B------:R-:W-:Y:S01]  /*0870*/  SHF.L.U64.HI R49, R49, 0x1, R6 ;  /* 0x0000000131317819 */ /* 0x000fe20000010206 */
[----:B------:R-:W-:Y:S01]  /*0880*/  USHF.R.U32.HI UR13, URZ, 0x4, UR10 ;  /* 0x000000043f0d7899 */ /* 0x000fe2000801160a */
[----:B------:R-:W-:Y:S01]  /*0890*/  IADD3 R6, P3, R9, R4, RZ ;  /* 0x0000000409067210 */ /* 0x000fe20007f7e0ff */
[----:B------:R-:W-:Y:S02]  /*08a0*/  USGXT.U32 UR10, UR12, 0xe ;  /* 0x0000000e0c0a789a */ /* 0x000fe40008000000 */
[----:B------:R-:W-:Y:S02]  /*08b0*/  USGXT.U32 UR12, UR13, 0xe ;  /* 0x0000000e0d0c789a */ /* 0x000fe40008000000 */
[----:B------:R-:W-:Y:S01]  /*08c0*/  ULOP3.LUT UR10, UR10, 0x2000000, URZ, 0xfc, !UPT ;  /* 0x020000000a0a7892 */ /* 0x000fe2000f8efc3f */
[----:B------:R-:W-:Y:S01]  /*08d0*/  IMAD.X R7, R49, 0x1, R5, P3 ;  /* 0x0000000131077824 */ /* 0x000fe200018e0605 */
[----:B------:R-:W-:Y:S01]  /*08e0*/  ULOP3.LUT UR14, UR12, 0x2000000, URZ, 0xfc, !UPT ;  /* 0x020000000c0e7892 */ /* 0x000fe2000f8efc3f */
[----:B------:R-:W-:Y:S01]  /*08f0*/  WARPGROUP.ARRIVE ;  /* 0x00000000000079c5 */ /* 0x000fe20000000000 */
[----:B------:R-:W-:Y:S01]  /*0900*/  UMOV UR13, 0x40000040 ;  /* 0x40000040000d7882 */ /* 0x000fe20000000000 */
[----:B------:R-:W-:Y:S01]  /*0910*/  UIADD3 UR8, UR8, 0x1, URZ ;  /* 0x0000000108087890 */ /* 0x000fe2000fffe03f */
[----:B------:R-:W-:Y:S01]  /*0920*/  IADD3 R8, P3, R9, R2, RZ ;  /* 0x0000000209087210 */ /* 0x000fe20007f7e0ff */
[----:B------:R-:W-:Y:S01]  /*0930*/  UMOV UR12, UR10 ;  /* 0x0000000a000c7c82 */ /* 0x000fe20008000000 */
[----:B------:R-:W-:-:S02]  /*0940*/  UIADD3 UR10, UR9, 0x20, URZ ;  /* 0x00000020090a7890 */ /* 0x000fc4000fffe03f */
[----:B------:R-:W-:Y:S01]  /*0950*/  UISETP.GT.AND UP1, UPT, UR8, 0x3, UPT ;  /* 0x000000030800788c */ /* 0x000fe2000bf24270 */
[----:B------:R-:W-:Y:S01]  /*0960*/  HGMMA.64x32x16.F32.BF16 R24, gdesc[UR12], R24 ;  /* 0x006000000c1879f0 */ /* 0x000fe20008701818 */
[----:B------:R-:W-:Y:S01]  /*0970*/  UIADD3 UR12, UR11, UR10, URZ ;  /* 0x0000000a0b0c7290 */ /* 0x000fe2000fffe03f */
[----:B------:R-:W-:Y:S01]  /*0980*/  IMAD.X R9, R49, 0x1, R3, P3 ;  /* 0x0000000131097824 */ /* 0x000fe200018e0603 */
[----:B------:R-:W-:Y:S01]  /*0990*/  USHF.R.U32.HI UR10, URZ, 0x4, UR10 ;  /* 0x000000043f0a7899 */ /* 0x000fe2000801160a */
[----:B------:R-:W-:Y:S01]  /*09a0*/  PLOP3.LUT P3, PT, PT, PT, UP0, 0x80, 0x0 ;  /* 0x000000000000781c */ /* 0x000fe20003f6f008 */
[----:B------:R-:W-:Y:S02]  /*09b0*/  USHF.R.U32.HI UR12, URZ, 0x4, UR12 ;  /* 0x000000043f0c7899 */ /* 0x000fe4000801160c */
[----:B------:R-:W-:Y:S02]  /*09c0*/  USGXT.U32 UR10, UR10, 0xe ;  /* 0x0000000e0a0a789a */ /* 0x000fe40008000000 */
[----:B------:R-:W-:-:S02]  /*09d0*/  USGXT.U32 UR12, UR12, 0xe ;  /* 0x0000000e0c0c789a */ /* 0x000fc40008000000 */
[----:B------:R-:W-:Y:S02]  /*09e0*/  ULOP3.LUT UR10, UR10, 0x2000000, URZ, 0xfc, !UPT ;  /* 0x020000000a0a7892 */ /* 0x000fe4000f8efc3f */
[----:B------:R-:W-:Y:S01]  /*09f0*/  ULOP3.LUT UR14, UR12, 0x2000000, URZ, 0xfc, !UPT ;  /* 0x020000000c0e7892 */ /* 0x000fe2000f8efc3f */
[----:B------:R-:W-:Y:S01]  /*0a00*/  UMOV UR13, 0x40000040 ;  /* 0x40000040000d7882 */ /* 0x000fe20000000000 */
[----:B------:R-:W-:Y:S01]  /*0a10*/  UMOV UR15, 0x40000040 ;  /* 0x40000040000f7882 */ /* 0x000fe20000000000 */
[----:B------:R-:W-:Y:S02]  /*0a20*/  USEL UR8, UR8, URZ, !UP1 ;  /* 0x0000003f08087287 */ /* 0x000fe4000c800000 */
[----:B------:R-:W-:Y:S01]  /*0a30*/  UMOV UR12, UR10 ;  /* 0x0000000a000c7c82 */ /* 0x000fe20008000000 */
[----:B------:R-:W-:Y:S02]  /*0a40*/  UIADD3 UR10, UR9, 0x40, URZ ;  /* 0x00000040090a7890 */ /* 0x000fe4000fffe03f */
[----:B------:R-:W-:-:S02]  /*0a50*/  UIADD3 UR9, UR9, 0x60, URZ ;  /* 0x0000006009097890 */ /* 0x000fc4000fffe03f */
[----:B------:R-:W-:Y:S02]  /*0a60*/  ULEA UR5, UR8, UR6, 0xd ;  /* 0x0000000608057291 */ /* 0x000fe4000f8e683f */
[----:B------:R-:W-:-:S04]  /*0a70*/  UPLOP3.LUT UP0, UPT, UPT, UPT, UPT, 0x40, 0x0 ;  /* 0x000000000000789c */ /* 0x000fc80003f0e870 */
[----:B------:R-:W-:Y:S02]  /*0a80*/  LEA R45, R18, UR5, 0x1 ;  /* 0x00000005122d7c11 */ /* 0x000fe4000f8e08ff */
[----:B------:R-:W-:Y:S01]  /*0a90*/  LEA R49, R20, UR5, 0x1 ;  /* 0x0000000514317c11 */ /* 0x000fe2000f8e08ff */
[----:B------:R-:W-:Y:S01]  /*0aa0*/  UMOV UR5, 0x40 ;  /* 0x0000004000057882 */ /* 0x000fe20000000000 */
[----:B------:R-:W-:Y:S01]  /*0ab0*/  HGMMA.64x32x16.F32.BF16 R24, gdesc[UR12], R24 ;  /* 0x006000000c1879f0 */ /* 0x000fe20008701818 */
[----:B------:R-:W-:Y:S02]  /*0ac0*/  UIADD3 UR12, UR11, UR10, URZ ;  /* 0x0000000a0b0c7290 */ /* 0x000fe4000fffe03f */
[----:B------:R-:W-:Y:S02]  /*0ad0*/  USHF.R.U32.HI UR10, URZ, 0x4, UR10 ;  /* 0x000000043f0a7899 */ /* 0x000fe4000801160a */
[----:B------:R-:W-:Y:S02]  /*0ae0*/  USHF.R.U32.HI UR12, URZ, 0x4, UR12 ;  /* 0x000000043f0c7899 */ /* 0x000fe4000801160c */
[----:B------:R-:W-:-:S02]  /*0af0*/  USGXT.U32 UR10, UR10, 0xe ;  /* 0x0000000e0a0a789a */ /* 0x000fc40008000000 */
[----:B------:R-:W-:Y:S02]  /*0b00*/  USGXT.U32 UR12, UR12, 0xe ;  /* 0x0000000e0c0c789a */ /* 0x000fe40008000000 */
[----:B------:R-:W-:Y:S02]  /*0b10*/  ULOP3.LUT UR10, UR10, 0x2000000, URZ, 0xfc, !UPT ;  /* 0x020000000a0a7892 */ /* 0x000fe4000f8efc3f */
[----:B------:R-:W-:Y:S01]  /*0b20*/  ULOP3.LUT UR14, UR12, 0x2000000, URZ, 0xfc, !UPT ;  /* 0x020000000c0e7892 */ /* 0x000fe2000f8efc3f */
[----:B------:R-:W-:Y:S01]  /*0b30*/  UMOV UR13, 0x40000040 ;  /* 0x40000040000d7882 */ /* 0x000fe20000000000 */
[----:B------:R-:W-:Y:S01]  /*0b40*/  UMOV UR15, 0x40000040 ;  /* 0x40000040000f7882 */ /* 0x000fe20000000000 */
[----:B------:R-:W-:Y:S02]  /*0b50*/  UIADD3 UR11, UR11, UR9, URZ ;  /* 0x000000090b0b7290 */ /* 0x000fe4000fffe03f */
[----:B------:R-:W-:Y:S01]  /*0b60*/  UMOV UR12, UR10 ;  /* 0x0000000a000c7c82 */ /* 0x000fe20008000000 */
[----:B------:R-:W-:-:S02]  /*0b70*/  USHF.R.U32.HI UR9, URZ, 0x4, UR9 ;  /* 0x000000043f097899 */ /* 0x000fc40008011609 */
[----:B------:R-:W-:Y:S02]  /*0b80*/  USHF.R.U32.HI UR10, URZ, 0x4, UR11 ;  /* 0x000000043f0a7899 */ /* 0x000fe4000801160b */
[----:B------:R-:W-:Y:S02]  /*0b90*/  USGXT.U32 UR9, UR9, 0xe ;  /* 0x0000000e0909789a */ /* 0x000fe40008000000 */
[----:B------:R-:W-:Y:S01]  /*0ba0*/  USGXT.U32 UR10, UR10, 0xe ;  /* 0x0000000e0a0a789a */ /* 0x000fe20008000000 */
[----:B------:R-:W-:Y:S01]  /*0bb0*/  HGMMA.64x32x16.F32.BF16 R24, gdesc[UR12], R24 ;  /* 0x006000000c1879f0 */ /* 0x000fe20008701818 */
[----:B------:R-:W-:Y:S02]  /*0bc0*/  ULOP3.LUT UR12, UR9, 0x2000000, URZ, 0xfc, !UPT ;  /* 0x02000000090c7892 */ /* 0x000fe4000f8efc3f */
[----:B------:R-:W-:Y:S01]  /*0bd0*/  ULOP3.LUT UR14, UR10, 0x2000000, URZ, 0xfc, !UPT ;  /* 0x020000000a0e7892 */ /* 0x000fe2000f8efc3f */
[----:B------:R-:W-:Y:S01]  /*0be0*/  UMOV UR13, 0x40000040 ;  /* 0x40000040000d7882 */ /* 0x000fe20000000000 */
[----:B------:R-:W-:-:S07]  /*0bf0*/  UMOV UR15, 0x40000040 ;  /* 0x40000040000f7882 */ /* 0x000fce0000000000 */
[----:B------:R-:W-:Y:S03]  /*0c00*/  HGMMA.64x32x16.F32.BF16 R24, gdesc[UR12], R24, gsb0 ;  /* 0x006000000c1879f0 */ /* 0x000fe60008001818 */
[----:B------:R-:W-:Y:S02]  /*0c10*/  WARPGROUP.DEPBAR.LE gsb0, 0x1 ;  /* 0x00008000000079c5 */ /* 0x000fe40000010100 */
[----:B------:R-:W-:Y:S06]  /*0c20*/  BAR.SYNC.DEFER_BLOCKING 0x0 ;  /* 0x0000000000007b1d */ /* 0x000fec0000010000 */
[----:B------:R-:W-:Y:S01]  /*0c30*/  @!PT LDS RZ, [RZ] ;  /* 0x00000000fffff984 */ /* 0x000fe20000000800 */
[----:B------:R-:W-:Y:S01]  /*0c40*/  @!PT LDS RZ, [RZ] ;  /* 0x00000000fffff984 */ /* 0x000fe20000000800 */
[----:B------:R-:W-:Y:S01]  /*0c50*/  @!PT LDS RZ, [RZ] ;  /* 0x00000000fffff984 */ /* 0x000fe20000000800 */
[----:B------:R1:W-:Y:S04]  /*0c60*/  LDGSTS.E.BYPASS.128 [R45], desc[UR16][R6.64+0x180], !PT ;  /* 0x00000180062d7fae */ /* 0x0003e8000f901c50 */
[----:B------:R1:W-:Y:S04]  /*0c70*/  LDGSTS.E.BYPASS.128 [R49], desc[UR16][R8.64+0x180], !PT ;  /* 0x0000018008317fae */ /* 0x0003e8000f901c50 */
[----:B------:R-:W0:Y:S01]  /*0c80*/  LDGDEPBAR ;  /* 0x00000000000079af */ /* 0x000e220000000000 */
[----:B------:R-:W-:Y:S05]  /*0c90*/  @P3 BRA `(.L_x_0) ;  /* 0xfffffff800bc3947 */ /* 0x000fea000383ffff */
[----:B------:R-:W2:Y:S01]  /*0ca0*/  LDC.64 R2, c[0x0][0x218] ;  /* 0x00008600ff027b82 */ /* 0x000ea20000000a00 */
[----:B------:R-:W-:Y:S01]  /*0cb0*/  IMAD.SHL.U32 R4, R13, 0x2, RZ ;  /* 0x000000020d047824 */ /* 0x000fe200078e00ff */
[----:B------:R-:W-:Y:S02]  /*0cc0*/  WARPGROUP.DEPBAR.LE gsb0, 0x0 ;  /* 0x00008000000079c5 */ /* 0x000fe40000010000 */
[----:B------:R-:W-:-:S04]  /*0cd0*/  DEPBAR.LE SB0, 0x0 ;  /* 0x000080000000791a */ /* 0x000fc80000000000 */
[----:B------:R-:W-:-:S04]  /*0ce0*/  LOP3.LUT R5, R4, 0x6, RZ, 0xc0, !PT ;  /* 0x0000000604057812 */ /* 0x000fc800078ec0ff */
[----:B------:R-:W-:-:S05]  /*0cf0*/  LEA.HI R14, R14, R5, RZ, 0x1e ;  /* 0x000000050e0e7211 */ /* 0x000fca00078ff0ff */
[----:B------:R-:W-:-:S05]  /*0d00*/  VIADD R20, R14, 0x8 ;  /* 0x000000080e147836 */ /* 0x000fca0000000000 */
[----:B-1----:R-:W-:Y:S01]  /*0d10*/  LOP3.LUT R8, R20, R11, RZ, 0xfc, !PT ;  /* 0x0000000b14087212 */ /* 0x002fe200078efcff */
[----:B------:R-:W-:Y:S01]  /*0d20*/  BAR.SYNC.DEFER_BLOCKING 0x0 ;  /* 0x0000000000007b1d */ /* 0x000fe20000010000 */
[----:B--2---:R-:W-:-:S04]  /*0d30*/  LEA R7, P3, R12, R2, 0x2 ;  /* 0x000000020c077211 */ /* 0x004fc800078610ff */
[----:B------:R-:W-:Y:S02]  /*0d40*/  LEA.HI.X R3, R12, R3, R44, 0x2, P3 ;  /* 0x000000030c037211 */ /* 0x000fe400018f142c */
[----:B------:R-:W-:Y:S01]  /*0d50*/  LEA R2, P3, R16, R7, 0x2 ;  /* 0x0000000710027211 */ /* 0x000fe200078610ff */
[----:B------:R-:W-:-:S03]  /*0d60*/  VIADD R16, R14, 0x11 ;  /* 0x000000110e107836 */ /* 0x000fc60000000000 */
[-C--:B------:R-:W-:Y:S01]  /*0d70*/  LEA R48, P4, R43, R2.reuse, 0x2 ;  /* 0x000000022b307211 */ /* 0x080fe200078810ff */
[----:B------:R-:W-:Y:S01]  /*0d80*/  IMAD.X R3, RZ, RZ, R3, P3 ;  /* 0x000000ffff037224 */ /* 0x000fe200018e0603 */
[----:B------:R-:W-:-:S04]  /*0d90*/  LEA R4, P3, R41, R2, 0x2 ;  /* 0x0000000229047211 */ /* 0x000fc800078610ff */
[----:B------:R-:W-:Y:S01]  /*0da0*/  LEA.HI.X R5, R41, R3, R40, 0x2, P3 ;  /* 0x0000000329057211 */ /* 0x000fe200018f1428 */
[----:B------:R-:W-:Y:S01]  /*0db0*/  VIADD R40, R14, 0x18 ;  /* 0x000000180e287836 */ /* 0x000fe20000000000 */
[----:B------:R-:W-:Y:S01]  /*0dc0*/  ISETP.GE.AND P3, PT, R8, R15, PT ;  /* 0x0000000f0800720c */ /* 0x000fe20003f66270 */
[----:B------:R-:W-:Y:S01]  /*0dd0*/  IMAD.MOV.U32 R41, RZ, RZ, RZ ;  /* 0x000000ffff297224 */ /* 0x000fe200078e00ff */
[----:B------:R-:W-:Y:S01]  /*0de0*/  LEA.HI.X R49, R43, R3, R21, 0x2, P4 ;  /* 0x000000032b317211 */ /* 0x000fe200020f1415 */
[----:B------:R-:W-:Y:S01]  /*0df0*/  IMAD.MOV.U32 R21, RZ, RZ, RZ ;  /* 0x000000ffff157224 */ /* 0x000fe200078e00ff */
[----:B------:R-:W-:Y:S02]  /*0e00*/  ISETP.GT.AND P4, PT, R11, -0x1, !P3 ;  /* 0xffffffff0b00780c */ /* 0x000fe40005f84270 */
[-C--:B------:R-:W-:Y:S01]  /*0e10*/  LOP3.LUT R18, R40, R11.reuse, RZ, 0xfc, !PT ;  /* 0x0000000b28127212 */ /* 0x080fe200078efcff */
[----:B------:R1:W2:Y:S01]  /*0e20*/  @P2 LDG.E R41, desc[UR16][R4.64] ;  /* 0x0000001004292981 */ /* 0x0002a2000c1e1900 */
[----:B------:R-:W-:Y:S01]  /*0e30*/  LOP3.LUT R19, R16, R11, RZ, 0xfc, !PT ;  /* 0x0000000b10137212 */ /* 0x000fe200078efcff */
[----:B------:R-:W-:Y:S01]  /*0e40*/  IMAD.MOV.U32 R12, RZ, RZ, RZ ;  /* 0x000000ffff0c7224 */ /* 0x000fe200078e00ff */
[-C--:B------:R-:W-:Y:S01]  /*0e50*/  ISETP.LT.U32.AND P2, PT, R18, R15.reuse, PT ;  /* 0x0000000f1200720c */ /* 0x080fe20003f41070 */
[----:B------:R3:W4:Y:S01]  /*0e60*/  @P1 LDG.E R21, desc[UR16][R48.64] ;  /* 0x0000001030151981 */ /* 0x000722000c1e1900 */
[----:B------:R-:W-:Y:S01]  /*0e70*/  ISETP.LT.U32.AND P1, PT, R19, R15, PT ;  /* 0x0000000f1300720c */ /* 0x000fe20003f21070 */
[----:B------:R-:W-:Y:S01]  /*0e80*/  IMAD.WIDE R8, R8, 0x80, R2 ;  /* 0x0000008008087825 */ /* 0x000fe200078e0202 */
[----:B------:R-:W-:-:S02]  /*0e90*/  ISETP.LT.AND.EX P2, PT, R47, R56, P0, P2 ;  /* 0x000000382f00720c */ /* 0x000fc40000741320 */
[----:B------:R-:W-:Y:S02]  /*0ea0*/  ISETP.LT.AND.EX P1, PT, R47, R56, P0, P1 ;  /* 0x000000382f00720c */ /* 0x000fe40000721310 */
[----:B------:R3:W4:Y:S01]  /*0eb0*/  @P4 LDG.E R12, desc[UR16][R8.64] ;  /* 0x00000010080c4981 */ /* 0x000722000c1e1900 */
[-C--:B-1----:R-:W-:Y:S01]  /*0ec0*/  LEA R4, P5, R18, R2.reuse, 0x7 ;  /* 0x0000000212047211 */ /* 0x082fe200078a38ff */
[----:B------:R-:W-:Y:S01]  /*0ed0*/  VIADD R44, R14, 0x10 ;  /* 0x000000100e2c7836 */ /* 0x000fe20000000000 */
[CC--:B------:R-:W-:Y:S01]  /*0ee0*/  LEA R6, P4, R19.reuse, R2.reuse, 0x7 ;  /* 0x0000000213067211 */ /* 0x0c0fe200078838ff */
[----:B------:R-:W-:Y:S01]  /*0ef0*/  IMAD.MOV.U32 R46, RZ, RZ, RZ ;  /* 0x000000ffff2e7224 */ /* 0x000fe200078e00ff */
[-CC-:B------:R-:W-:Y:S01]  /*0f00*/  LEA.HI.X R5, R18, R3.reuse, R47.reuse, 0x7, P5 ;  /* 0x0000000312057211 */ /* 0x180fe200028f3c2f */
[----:B---3--:R-:W-:Y:S01]  /*0f10*/  IMAD.MOV.U32 R48, RZ, RZ, RZ ;  /* 0x000000ffff307224 */ /* 0x008fe200078e00ff */
[----:B------:R-:W-:Y:S01]  /*0f20*/  LEA.HI.X R7, R19, R3, R47, 0x7, P4 ;  /* 0x0000000313077211 */ /* 0x000fe200020f3c2f */
[----:B------:R-:W-:Y:S01]  /*0f30*/  VIADD R54, R14, 0x19 ;  /* 0x000000190e367836 */ /* 0x000fe20000000000 */
[----:B------:R-:W-:Y:S01]  /*0f40*/  LOP3.LUT R43, R44, R11, RZ, 0xfc, !PT ;  /* 0x0000000b2c2b7212 */ /* 0x000fe200078efcff */
[----:B------:R1:W3:Y:S03]  /*0f50*/  @P2 LDG.E R46, desc[UR16][R4.64] ;  /* 0x00000010042e2981 */ /* 0x0002e6000c1e1900 */
[C---:B------:R-:W-:Y:S01]  /*0f60*/  ISETP.LT.U32.AND P2, PT, R43.reuse, R15, PT ;  /* 0x0000000f2b00720c */ /* 0x040fe20003f41070 */
[----:B------:R1:W2:Y:S01]  /*0f70*/  @P1 LDG.E R48, desc[UR16][R6.64] ;  /* 0x0000001006301981 */ /* 0x0002a2000c1e1900 */
[----:B------:R-:W-:-:S02]  /*0f80*/  LEA R8, P1, R43, R2, 0x7 ;  /* 0x000000022b087211 */ /* 0x000fc400078238ff */
[----:B------:R-:W-:Y:S02]  /*0f90*/  LOP3.LUT R45, R54, R11, RZ, 0xfc, !PT ;  /* 0x0000000b362d7212 */ /* 0x000fe400078efcff */
[----:B------:R-:W-:Y:S02]  /*0fa0*/  ISETP.LT.AND.EX P2, PT, R47, R56, P0, P2 ;  /* 0x000000382f00720c */ /* 0x000fe40000741320 */
[----:B------:R-:W-:Y:S02]  /*0fb0*/  LEA.HI.X R9, R43, R3, R47, 0x7, P1 ;  /* 0x000000032b097211 */ /* 0x000fe400008f3c2f */
[----:B------:R-:W-:Y:S01]  /*0fc0*/  ISETP.LT.U32.AND P1, PT, R45, R15, PT ;  /* 0x0000000f2d00720c */ /* 0x000fe20003f21070 */
[----:B------:R-:W-:-:S03]  /*0fd0*/  IMAD.MOV.U32 R52, RZ, RZ, RZ ;  /* 0x000000ffff347224 */ /* 0x000fc600078e00ff */
[----:B------:R-:W-:Y:S01]  /*0fe0*/  ISETP.LT.AND.EX P1, PT, R47, R56, P0, P1 ;  /* 0x000000382f00720c */ /* 0x000fe20000721310 */
[----:B------:R-:W-:-:S04]  /*0ff0*/  VIADD R56, R14, 0x1 ;  /* 0x000000010e387836 */ /* 0x000fc80000000000 */
[----:B------:R1:W2:Y:S01]  /*1000*/  @P2 LDG.E R52, desc[UR16][R8.64] ;  /* 0x0000001008342981 */ /* 0x0002a2000c1e1900 */
[----:B------:R-:W-:Y:S02]  /*1010*/  LOP3.LUT R49, R56, R11, RZ, 0xfc, !PT ;  /* 0x0000000b38317212 */ /* 0x000fe400078efcff */
[----:B-1----:R-:W-:Y:S02]  /*1020*/  LEA R4, P2, R45, R2, 0x7 ;  /* 0x000000022d047211 */ /* 0x002fe400078438ff */
[----:B------:R-:W-:Y:S02]  /*1030*/  ISETP.GE.AND P4, PT, R49, R15, PT ;  /* 0x0000000f3100720c */ /* 0x000fe40003f86270 */
[----:B------:R-:W-:Y:S02]  /*1040*/  LEA.HI.X R5, R45, R3, R47, 0x7, P2 ;  /* 0x000000032d057211 */ /* 0x000fe400010f3c2f */
[----:B------:R-:W-:Y:S01]  /*1050*/  ISETP.GT.AND P2, PT, R11, -0x1, !P4 ;  /* 0xffffffff0b00780c */ /* 0x000fe20006744270 */
[----:B------:R-:W-:Y:S01]  /*1060*/  IMAD.MOV.U32 R58, RZ, RZ, RZ ;  /* 0x000000ffff3a7224 */ /* 0x000fe200078e00ff */
[----:B------:R-:W-:Y:S01]  /*1070*/  LOP3.LUT R47, R14, R11, RZ, 0xfc, !PT ;  /* 0x0000000b0e2f7212 */ /* 0x000fe200078efcff */
[----:B------:R-:W-:-:S03]  /*1080*/  IMAD.WIDE R6, R49, 0x80, R2 ;  /* 0x0000008031067825 */ /* 0x000fc600078e0202 */
[----:B------:R-:W-:Y:S01]  /*1090*/  ISETP.GE.AND P5, PT, R47, R15, PT ;  /* 0x0000000f2f00720c */ /* 0x000fe20003fa6270 */
[----:B------:R-:W-:-:S06]  /*10a0*/  IMAD.MOV.U32 R8, RZ, RZ, RZ ;  /* 0x000000ffff087224 */ /* 0x000fcc00078e00ff */
[----:B------:R-:W2:Y:S01]  /*10b0*/  @P2 LDG.E R58, desc[UR16][R6.64] ;  /* 0x00000010063a2981 */ /* 0x000ea2000c1e1900 */
[----:B------:R-:W-:Y:S01]  /*10c0*/  ISETP.GT.AND P2, PT, R11, -0x1, !P5 ;  /* 0xffffffff0b00780c */ /* 0x000fe20006f44270 */
[----:B------:R-:W-:Y:S02]  /*10d0*/  IMAD.MOV.U32 R60, RZ, RZ, RZ ;  /* 0x000000ffff3c7224 */ /* 0x000fe400078e00ff */
[----:B------:R1:W2:Y:S02]  /*10e0*/  @P1 LDG.E R8, desc[UR16][R4.64] ;  /* 0x0000001004081981 */ /* 0x0002a4000c1e1900 */
[----:B-1----:R-:W-:-:S08]  /*10f0*/  IMAD.WIDE R4, R47, 0x80, R2 ;  /* 0x000000802f047825 */ /* 0x002fd000078e0202 */
[----:B------:R-:W2:Y:S01]  /*1100*/  @P2 LDG.E R60, desc[UR16][R4.64] ;  /* 0x00000010043c2981 */ /* 0x000ea2000c1e1900 */
[----:B------:R-:W-:Y:S01]  /*1110*/  ISETP.GE.AND P1, PT, R50, R15, PT ;  /* 0x0000000f3200720c */ /* 0x000fe20003f26270 */
[----:B------:R-:W-:-:S05]  /*1120*/  VIADD R50, R14, 0x9 ;  /* 0x000000090e327836 */ /* 0x000fca0000000000 */
[----:B------:R-:W-:-:S04]  /*1130*/  LOP3.LUT R9, R50, R11, RZ, 0xfc, !PT ;  /* 0x0000000b32097212 */ /* 0x000fc800078efcff */
[----:B------:R-:W-:-:S04]  /*1140*/  ISETP.GE.AND P6, PT, R9, R15, PT ;  /* 0x0000000f0900720c */ /* 0x000fc80003fc6270 */
[----:B------:R-:W-:Y:S01]  /*1150*/  ISETP.GT.AND P2, PT, R11, -0x1, !P6 ;  /* 0xffffffff0b00780c */ /* 0x000fe20007744270 */
[----:B------:R-:W-:Y:S02]  /*1160*/  IMAD.MOV.U32 R6, RZ, RZ, RZ ;  /* 0x000000ffff067224 */ /* 0x000fe400078e00ff */
[----:B------:R-:W-:-:S10]  /*1170*/  IMAD.WIDE R2, R9, 0x80, R2 ;  /* 0x0000008009027825 */ /* 0x000fd400078e0202 */
[----:B------:R4:W3:Y:S02]  /*1180*/  @P2 LDG.E R6, desc[UR16][R2.64] ;  /* 0x0000001002062981 */ /* 0x0008e4000c1e1900 */
[--C-:B----4-:R-:W-:Y:S01]  /*1190*/  FADD R3, -R12, R21.reuse ;  /* 0x000000150c037221 */ /* 0x110fe20000000100 */
[----:B--2---:R-:W-:-:S04]  /*11a0*/  FADD R7, -R60, R21 ;  /* 0x000000153c077221 */ /* 0x004fc80000000100 */
[----:B------:R-:W-:-:S05]  /*11b0*/  FMUL R49, R7, 1.4426950216293334961 ;  /* 0x3fb8aa3b07317820 */ /* 0x000fca0000400000 */
[----:B------:R-:W-:-:S13]  /*11c0*/  FSETP.GEU.AND P2, PT, R49, -126, PT ;  /* 0xc2fc00003100780b */ /* 0x000fda0003f4e000 */
[----:B------:R-:W-:-:S04]  /*11d0*/  @!P2 FMUL R49, R49, 0.5 ;  /* 0x3f0000003131a820 */ /* 0x000fc80000400000 */
[----:B------:R-:W1:Y:S01]  /*11e0*/  MUFU.EX2 R7, R49 ;  /* 0x0000003100077308 */ /* 0x000e620000000800 */
[----:B------:R-:W-:-:S04]  /*11f0*/  FADD R47, -R58, R21 ;  /* 0x000000153a2f7221 */ /* 0x000fc80000000100 */
[----:B------:R-:W-:Y:S01]  /*1200*/  FMUL R47, R47, 1.4426950216293334961 ;  /* 0x3fb8aa3b2f2f7820 */ /* 0x000fe20000400000 */
[----:B-1----:R-:W-:-:S04]  /*1210*/  @!P2 FMUL R7, R7, R7 ;  /* 0x000000070707a220 */ /* 0x002fc80000400000 */
[----:B------:R-:W-:-:S13]  /*1220*/  FSETP.GEU.AND P2, PT, R47, -126, PT ;  /* 0xc2fc00002f00780b */ /* 0x000fda0003f4e000 */
[----:B------:R-:W-:-:S04]  /*1230*/  @!P2 FMUL R47, R47, 0.5 ;  /* 0x3f0000002f2fa820 */ /* 0x000fc80000400000 */
[----:B------:R-:W1:Y:S01]  /*1240*/  MUFU.EX2 R2, R47 ;  /* 0x0000002f00027308 */ /* 0x000e620000000800 */
[----:B------:R-:W-:Y:S01]  /*1250*/  FMUL R4, R3, 1.4426950216293334961 ;  /* 0x3fb8aa3b03047820 */ /* 0x000fe20000400000 */
[----:B-1----:R-:W-:-:S04]  /*1260*/  @!P2 FMUL R2, R2, R2 ;  /* 0x000000020202a220 */ /* 0x002fc80000400000 */
        /* <DEDUP_REMOVED lines=15> */
[----:B------:R-:W-:Y:S01]  /*1360*/  FADD R12, -R12, R41 ;  /* 0x000000290c0c7221 */ /* 0x000fe20000000100 */
[----:B---3--:R-:W-:-:S03]  /*1370*/  FADD R4, -R6, R21 ;  /* 0x0000001506047221 */ /* 0x008fc60000000100 */
[----:B------:R-:W-:Y:S01]  /*1380*/  FMUL R12, R12, 1.4426950216293334961 ;  /* 0x3fb8aa3b0c0c7820 */ /* 0x000fe20000400000 */
[----:B------:R-:W-:Y:S01]  /*1390*/  FMUL R53, R4, 1.4426950216293334961 ;  /* 0x3fb8aa3b04357820 */ /* 0x000fe20000400000 */
[----:B-1----:R-:W-:-:S03]  /*13a0*/  @!P2 FMUL R58, R58, R58 ;  /* 0x0000003a3a3aa220 */ /* 0x002fc60000400000 */
[----:B------:R-:W-:Y:S02]  /*13b0*/  FSETP.GEU.AND P2, PT, R12, -126, PT ;  /* 0xc2fc00000c00780b */ /* 0x000fe40003f4e000 */
[----:B------:R-:W-:-:S11]  /*13c0*/  FSETP.GEU.AND P6, PT, R53, -126, PT ;  /* 0xc2fc00003500780b */ /* 0x000fd60003fce000 */
[----:B------:R-:W-:Y:S02]  /*13d0*/  @!P2 FMUL R12, R12, 0.5 ;  /* 0x3f0000000c0ca820 */ /* 0x000fe40000400000 */
[----:B------:R-:W-:Y:S02]  /*13e0*/  @!P6 FMUL R53, R53, 0.5 ;  /* 0x3f0000003535e820 */ /* 0x000fe40000400000 */
[----:B------:R-:W1:Y:S08]  /*13f0*/  MUFU.EX2 R5, R12 ;  /* 0x0000000c00057308 */ /* 0x000e700000000800 */
[----:B------:R-:W2:Y:S01]  /*1400*/  MUFU.EX2 R4, R53 ;  /* 0x0000003500047308 */ /* 0x000ea20000000800 */
[----:B------:R-:W-:Y:S01]  /*1410*/  FADD R6, -R6, R41 ;  /* 0x0000002906067221 */ /* 0x000fe20000000100 */
[----:B-1----:R-:W-:Y:S01]  /*1420*/  @!P2 FMUL R5, R5, R5 ;  /* 0x000000050505a220 */ /* 0x002fe20000400000 */
[----:B------:R-:W-:-:S02]  /*1430*/  ISETP.GE.AND P2, PT, R42, R15, PT ;  /* 0x0000000f2a00720c */ /* 0x000fc40003f46270 */
[----:B------:R-:W-:Y:S01]  /*1440*/  FMUL R42, R6, 1.4426950216293334961 ;  /* 0x3fb8aa3b062a7820 */ /* 0x000fe20000400000 */
[----:B--2---:R-:W-:-:S04]  /*1450*/  @!P6 FMUL R4, R4, R4 ;  /* 0x000000040404e220 */ /* 0x004fc80000400000 */
[----:B------:R-:W-:Y:S01]  /*1460*/  FSETP.GEU.AND P6, PT, R42, -126, PT ;  /* 0xc2fc00002a00780b */ /* 0x000fe20003fce000 */
[----:B------:R-:W-:-:S12]  /*1470*/  FMUL R51, R26, R7 ;  /* 0x000000071a337220 */ /* 0x000fd80000400000 */
        /* <DEDUP_REMOVED lines=23> */
[----:B------:R-:W-:Y:S01]  /*15f0*/  FSETP.GEU.AND P6, PT, R48, -126, PT ;  /* 0xc2fc00003000780b */ /* 0x000fe20003fce000 */
[----:B------:R-:W-:-:S12]  /*1600*/  FMUL R42, R24, R49 ;  /* 0x00000031182a7220 */ /* 0x000fd80000400000 */
[----:B------:R-:W-:-:S04]  /*1610*/  @!P6 FMUL R48, R48, 0.5 ;  /* 0x3f0000003030e820 */ /* 0x000fc80000400000 */
[----:B------:R-:W1:Y:S01]  /*1620*/  MUFU.EX2 R24, R48 ;  /* 0x0000003000187308 */ /* 0x000e620000000800 */
[----:B------:R-:W-:Y:S01]  /*1630*/  FMUL R58, R25, R58 ;  /* 0x0000003a193a7220 */ /* 0x000fe20000400000 */
        /* <DEDUP_REMOVED lines=16> */
[----:B-----5:R-:W-:Y:S02]  /*1740*/  IMAD.U32 R21, R10, 0x10000, RZ ;  /* 0x000100000a157824 */ /* 0x020fe400078e00ff */
[----:B------:R-:W-:-:S10]  /*1750*/  IMAD.U32 R22, R22, 0x10000, RZ ;  /* 0x0001000016167824 */ /* 0x000fd400078e00ff */
[----:B------:R-:W-:-:S04]  /*1760*/  @!P6 FMUL R48, R48, 0.5 ;  /* 0x3f0000003030e820 */ /* 0x000fc80000400000 */
[----:B------:R-:W1:Y:S01]  /*1770*/  MUFU.EX2 R26, R48 ;  /* 0x00000030001a7308 */ /* 0x000e620000000800 */
[----:B------:R-:W-:Y:S01]  /*1780*/  FMUL R42, R21, R42 ;  /* 0x0000002a152a7220 */ /* 0x000fe20000400000 */
[----:B------:R-:W-:Y:S01]  /*1790*/  FMUL R51, R22, R51 ;  /* 0x0000003316337220 */ /* 0x000fe20000400000 */
[----:B------:R-:W-:Y:S01]  /*17a0*/  FMUL R27, R27, R2 ;  /* 0x000000021b1b7220 */ /* 0x000fe20000400000 */
[----:B------:R-:W-:Y:S02]  /*17b0*/  IMAD.SHL.U32 R2, R13, 0x20, RZ ;  /* 0x000000200d027824 */ /* 0x000fe400078e00ff */
[----:B------:R-:W-:Y:S01]  /*17c0*/  FMUL R58, R21, R58 ;  /* 0x0000003a153a7220 */ /* 0x000fe20000400000 */
[----:B------:R-:W-:Y:S01]  /*17d0*/  SEL R46, R42, RZ, !P5 ;  /* 0x000000ff2a2e7207 */ /* 0x000fe20006800000 */
[----:B------:R-:W-:Y:S01]  /*17e0*/  FMUL R28, R28, R5 ;  /* 0x000000051c1c7220 */ /* 0x000fe20000400000 */
[----:B------:R-:W-:Y:S01]  /*17f0*/  SEL R42, R51, RZ, !P5 ;  /* 0x000000ff332a7207 */ /* 0x000fe20006800000 */
[----:B------:R-:W-:Y:S01]  /*1800*/  FMUL R27, R22, R27 ;  /* 0x0000001b161b7220 */ /* 0x000fe20000400000 */
[----:B------:R-:W-:Y:S01]  /*1810*/  ISETP.GT.U32.AND P5, PT, R23, R14, PT ;  /* 0x0000000e1700720c */ /* 0x000fe20003fa4070 */
[----:B------:R-:W-:Y:S01]  /*1820*/  IMAD.SHL.U32 R5, R13, 0x10, RZ ;  /* 0x000000100d057824 */ /* 0x000fe200078e00ff */
[----:B------:R-:W-:Y:S01]  /*1830*/  LOP3.LUT R2, R2, 0xc00, RZ, 0xc0, !PT ;  /* 0x00000c0002027812 */ /* 0x000fe200078ec0ff */
[----:B------:R-:W-:Y:S01]  /*1840*/  FMUL R6, R29, R6 ;  /* 0x000000061d067220 */ /* 0x000fe20000400000 */
[----:B------:R-:W-:Y:S01]  /*1850*/  SEL R10, R58, RZ, !P4 ;  /* 0x000000ff3a0a7207 */ /* 0x000fe20006000000 */
[----:B-1----:R-:W-:Y:S01]  /*1860*/  @!P6 FMUL R26, R26, R26 ;  /* 0x0000001a1a1ae220 */ /* 0x002fe20000400000 */
[----:B------:R-:W-:-:S02]  /*1870*/  ISETP.GT.U32.AND P6, PT, R17, R56, PT ;  /* 0x000000381100720c */ /* 0x000fc40003fc4070 */
[----:B------:R-:W-:Y:S01]  /*1880*/  SEL R42, R42, RZ, P5 ;  /* 0x000000ff2a2a7207 */ /* 0x000fe20002800000 */
[----:B------:R-:W-:Y:S01]  /*1890*/  FMUL R28, R21, R28 ;  /* 0x0000001c151c7220 */ /* 0x000fe20000400000 */
[----:B------:R-:W-:Y:S02]  /*18a0*/  ISETP.GT.U32.AND P5, PT, R17, R20, PT ;  /* 0x000000141100720c */ /* 0x000fe40003fa4070 */
[----:B------:R-:W-:Y:S02]  /*18b0*/  SEL R20, R27, RZ, !P4 ;  /* 0x000000ff1b147207 */ /* 0x000fe40006000000 */
[----:B------:R-:W-:Y:S01]  /*18c0*/  LOP3.LUT R5, R2, 0x1c0, R5, 0xf8, !PT ;  /* 0x000001c002057812 */ /* 0x000fe200078ef805 */
[----:B------:R-:W-:Y:S01]  /*18d0*/  FMUL R2, R21, R6 ;  /* 0x0000000615027220 */ /* 0x000fe20000400000 */
[----:B------:R-:W-:Y:S01]  /*18e0*/  SEL R10, R10, RZ, P6 ;  /* 0x000000ff0a0a7207 */ /* 0x000fe20003000000 */
[----:B------:R-:W-:Y:S01]  /*18f0*/  FMUL R27, R30, R3 ;  /* 0x000000031e1b7220 */ /* 0x000fe20000400000 */
[----:B------:R-:W-:-:S02]  /*1900*/  ISETP.GT.U32.AND P4, PT, R23, R56, PT ;  /* 0x000000381700720c */ /* 0x000fc40003f84070 */
[----:B------:R-:W-:Y:S01]  /*1910*/  ISETP.GE.AND P6, PT, R9, R15, PT ;  /* 0x0000000f0900720c */ /* 0x000fe20003fc6270 */
[----:B------:R-:W-:Y:S01]  /*1920*/  FADD R8, -R8, R41 ;  /* 0x0000002908087221 */ /* 0x000fe20000000100 */
[----:B------:R-:W-:Y:S01]  /*1930*/  SEL R28, R28, RZ, !P3 ;  /* 0x000000ff1c1c7207 */ /* 0x000fe20005800000 */
[----:B------:R-:W-:Y:S01]  /*1940*/  FMUL R27, R22, R27 ;  /* 0x0000001b161b7220 */ /* 0x000fe20000400000 */
[----:B------:R-:W-:Y:S02]  /*1950*/  SEL R3, R20, RZ, P4 ;  /* 0x000000ff14037207 */ /* 0x000fe40002000000 */
[----:B------:R-:W-:Y:S02]  /*1960*/  ISETP.GT.U32.AND P4, PT, R17, R50, PT ;  /* 0x000000321100720c */ /* 0x000fe40003f84070 */
[----:B------:R-:W-:Y:S01]  /*1970*/  SEL R2, R2, RZ, !P6 ;  /* 0x000000ff02027207 */ /* 0x000fe20007000000 */
[----:B------:R-:W-:Y:S01]  /*1980*/  FMUL R31, R31, R4 ;  /* 0x000000041f1f7220 */ /* 0x000fe20000400000 */
[----:B------:R-:W-:Y:S01]  /*1990*/  SEL R6, R28, RZ, P5 ;  /* 0x000000ff1c067207 */ /* 0x000fe20002800000 */
[----:B------:R-:W-:Y:S01]  /*19a0*/  FMUL R28, R8, 1.4426950216293334961 ;  /* 0x3fb8aa3b081c7820 */ /* 0x000fe20000400000 */
[----:B------:R-:W-:-:S02]  /*19b0*/  SEL R4, R2, RZ, P4 ;  /* 0x000000ff02047207 */ /* 0x000fc40002000000 */
[----:B------:R-:W-:Y:S02]  /*19c0*/  ISETP.GT.U32.AND P4, PT, R17, R14, PT ;  /* 0x0000000e1100720c */ /* 0x000fe40003f84070 */
[----:B------:R-:W-:Y:S02]  /*19d0*/  SEL R8, R27, RZ, !P3 ;  /* 0x000000ff1b087207 */ /* 0x000fe40005800000 */
[----:B------:R-:W-:Y:S02]  /*19e0*/  SEL R46, R46, RZ, P4 ;  /* 0x000000ff2e2e7207 */ /* 0x000fe40002000000 */
[----:B------:R-:W-:Y:S02]  /*19f0*/  SEL R8, R8, RZ, P4 ;  /* 0x000000ff08087207 */ /* 0x000fe40002000000 */
[----:B------:R-:W-:Y:S01]  /*1a00*/  FSETP.GEU.AND P4, PT, R28, -126, PT ;  /* 0xc2fc00001c00780b */ /* 0x000fe20003f8e000 */
[----:B------:R-:W-:Y:S01]  /*1a10*/  FMUL R31, R22, R31 ;  /* 0x0000001f161f7220 */ /* 0x000fe20000400000 */
[----:B------:R-:W-:Y:S01]  /*1a20*/  FMUL R32, R32, R49 ;  /* 0x0000003120207220 */ /* 0x000fe20000400000 */
[----:B------:R-:W-:Y:S01]  /*1a30*/  ISETP.GT.U32.AND P5, PT, R23, R50, PT ;  /* 0x000000321700720c */ /* 0x000fe20003fa4070 */
[----:B------:R-:W-:-:S02]  /*1a40*/  FMUL R24, R33, R24 ;  /* 0x0000001821187220 */ /* 0x000fc40000400000 */
[----:B------:R-:W-:Y:S01]  /*1a50*/  SEL R9, R31, RZ, !P6 ;  /* 0x000000ff1f097207 */ /* 0x000fe20007000000 */
[----:B------:R-:W-:Y:S01]  /*1a60*/  FMUL R32, R21, R32 ;  /* 0x0000002015207220 */ /* 0x000fe20000400000 */
[----:B------:R-:W-:Y:S01]  /*1a70*/  ISETP.GE.AND P6, PT, R43, R15, PT ;  /* 0x0000000f2b00720c */ /* 0x000fe20003fc6270 */
[----:B------:R-:W-:Y:S01]  /*1a80*/  FMUL R35, R35, R12 ;  /* 0x0000000c23237220 */ /* 0x000fe20000400000 */
[----:B------:R-:W-:-:S03]  /*1a90*/  SEL R9, R9, RZ, P5 ;  /* 0x000000ff09097207 */ /* 0x000fc60002800000 */
[----:B------:R-:W-:Y:S01]  /*1aa0*/  @!P4 FMUL R28, R28, 0.5 ;  /* 0x3f0000001c1cc820 */ /* 0x000fe20000400000 */
[----:B------:R-:W-:Y:S01]  /*1ab0*/  ISETP.GT.U32.AND P5, PT, R17, R44, PT ;  /* 0x0000002c1100720c */ /* 0x000fe20003fa4070 */
[----:B------:R-:W-:Y:S01]  /*1ac0*/  FMUL R24, R21, R24 ;  /* 0x0000001815187220 */ /* 0x000fe20000400000 */
[----:B------:R-:W-:Y:S01]  /*1ad0*/  SEL R12, R32, RZ, !P6 ;  /* 0x000000ff200c7207 */ /* 0x000fe20007000000 */
[----:B------:R-:W-:Y:S01]  /*1ae0*/  FMUL R25, R34, R25 ;  /* 0x0000001922197220 */ /* 0x000fe20000400000 */
[----:B------:R-:W-:Y:S01]  /*1af0*/  ISETP.GE.AND P3, PT, R19, R15, PT ;  /* 0x0000000f1300720c */ /* 0x000fe20003f66270 */
[----:B------:R-:W1:Y:S01]  /*1b00*/  MUFU.EX2 R28, R28 ;  /* 0x0000001c001c7308 */ /* 0x000e620000000800 */
[----:B------:R-:W-:Y:S01]  /*1b10*/  SEL R12, R12, RZ, P5 ;  /* 0x000000ff0c0c7207 */ /* 0x000fe20002800000 */
[----:B------:R-:W-:Y:S01]  /*1b20*/  FMUL R25, R22, R25 ;  /* 0x0000001916197220 */ /* 0x000fe20000400000 */
[----:B------:R-:W-:Y:S02]  /*1b30*/  ISETP.GT.U32.AND P5, PT, R17, R16, PT ;  /* 0x000000101100720c */ /* 0x000fe40003fa4070 */
[----:B------:R-:W-:Y:S01]  /*1b40*/  SEL R19, R24, RZ, !P3 ;  /* 0x000000ff18137207 */ /* 0x000fe20005800000 */
[----:B------:R-:W-:Y:S01]  /*1b50*/  FMUL R36, R36, R47 ;  /* 0x0000002f24247220 */ /* 0x000fe20000400000 */
[----:B------:R-:W-:-:S02]  /*1b60*/  FMUL R35, R22, R35 ;  /* 0x0000002316237220 */ /* 0x000fc40000400000 */
[----:B------:R-:W-:Y:S01]  /*1b70*/  SEL R19, R19, RZ, P5 ;  /* 0x000000ff13137207 */ /* 0x000fe20002800000 */
[----:B------:R-:W-:Y:S01]  /*1b80*/  FMUL R36, R21, R36 ;  /* 0x0000002415247220 */ /* 0x000fe20000400000 */
[----:B------:R-:W-:Y:S02]  /*1b90*/  ISETP.GT.U32.AND P5, PT, R23, R16, PT ;  /* 0x000000101700720c */ /* 0x000fe40003fa4070 */
[----:B------:R-:W-:Y:S01]  /*1ba0*/  SEL R16, R25, RZ, !P6 ;  /* 0x000000ff19107207 */ /* 0x000fe20007000000 */
[----:B------:R-:W-:Y:S01]  /*1bb0*/  FMUL R25, R38, R7 ;  /* 0x0000000726197220 */ /* 0x000fe20000400000 */
[----:B------:R-:W-:Y:S01]  /*1bc0*/  ISETP.GE.AND P6, PT, R18, R15, PT ;  /* 0x0000000f1200720c */ /* 0x000fe20003fc6270 */
[----:B------:R-:W-:Y:S01]  /*1bd0*/  IMAD.SHL.U32 R2, R13, 0x4, RZ ;  /* 0x000000040d027824 */ /* 0x000fe200078e00ff */
[----:B------:R-:W-:Y:S01]  /*1be0*/  SEL R35, R35, RZ, !P3 ;  /* 0x000000ff23237207 */ /* 0x000fe20005800000 */
[----:B------:R-:W-:Y:S01]  /*1bf0*/  FMUL R25, R22, R25 ;  /* 0x0000001916197220 */ /* 0x000fe20000400000 */
[----:B------:R-:W-:-:S02]  /*1c00*/  ISETP.GT.U32.AND P3, PT, R17, R40, PT ;  /* 0x000000281100720c */ /* 0x000fc40003f64070 */
[----:B------:R-:W-:Y:S02]  /*1c10*/  SEL R18, R36, RZ, !P6 ;  /* 0x000000ff24127207 */ /* 0x000fe40007000000 */
[----:B------:R-:W-:Y:S01]  /*1c20*/  LOP3.LUT R20, R2, 0x3fc, RZ, 0xc0, !PT ;  /* 0x000003fc02147812 */ /* 0x000fe200078ec0ff */
[----:B-1----:R-:W-:Y:S01]  /*1c30*/  @!P4 FMUL R28, R28, R28 ;  /* 0x0000001c1c1cc220 */ /* 0x002fe20000400000 */
[----:B------:R-:W-:Y:S02]  /*1c40*/  SEL R18, R18, RZ, P3 ;  /* 0x000000ff12127207 */ /* 0x000fe40001800000 */
[----:B------:R-:W-:Y:S02]  /*1c50*/  ISETP.GT.U32.AND P3, PT, R17, R54, PT ;  /* 0x000000361100720c */ /* 0x000fe40003f64070 */
[----:B------:R-:W-:Y:S02]  /*1c60*/  ISETP.GT.U32.AND P4, PT, R23, R40, PT ;  /* 0x000000281700720c */ /* 0x000fe40003f84070 */
[----:B------:R-:W-:-:S02]  /*1c70*/  SEL R25, R25, RZ, !P6 ;  /* 0x000000ff19197207 */ /* 0x000fc40007000000 */
[C---:B------:R-:W-:Y:S02]  /*1c80*/  LOP3.LUT R17, R20.reuse, 0x400, RZ, 0xfc, !PT ;  /* 0x0000040014117812 */ /* 0x040fe400078efcff */
[----:B------:R-:W-:Y:S02]  /*1c90*/  LOP3.LUT R24, R20, 0x800, RZ, 0xfc, !PT ;  /* 0x0000080014187812 */ /* 0x000fe400078efcff */
[----:B------:R-:W-:Y:S02]  /*1ca0*/  SEL R7, R35, RZ, P5 ;  /* 0x000000ff23077207 */ /* 0x000fe40002800000 */
[----:B------:R-:W-:Y:S02]  /*1cb0*/  SHF.R.U32.HI R27, RZ, 0x2, R13 ;  /* 0x00000002ff1b7819 */ /* 0x000fe4000001160d */
[C---:B------:R-:W-:Y:S02]  /*1cc0*/  ISETP.GT.U32.AND P5, PT, R23.reuse, R44, PT ;  /* 0x0000002c1700720c */ /* 0x040fe40003fa4070 */
[----:B------:R-:W-:-:S02]  /*1cd0*/  ISETP.GT.U32.AND P6, PT, R23, R54, PT ;  /* 0x000000361700720c */ /* 0x000fc40003fc4070 */
[----:B------:R-:W-:Y:S02]  /*1ce0*/  SEL R23, R25, RZ, P4 ;  /* 0x000000ff19177207 */ /* 0x000fe40002000000 */
[----:B------:R-:W-:Y:S02]  /*1cf0*/  SHF.R.U32.HI R25, RZ, 0x2, R17 ;  /* 0x00000002ff197819 */ /* 0x000fe40000011611 */
[----:B------:R-:W-:Y:S02]  /*1d00*/  SHF.R.U32.HI R29, RZ, 0x2, R24 ;  /* 0x00000002ff1d7819 */ /* 0x000fe40000011618 */
[----:B------:R-:W-:Y:S02]  /*1d10*/  LOP3.LUT R24, R27, 0x3c, RZ, 0xc0, !PT ;  /* 0x0000003c1b187812 */ /* 0x000fe400078ec0ff */
[----:B------:R-:W-:Y:S02]  /*1d20*/  LOP3.LUT R17, R14, 0x200, R5, 0xfe, !PT ;  /* 0x000002000e117812 */ /* 0x000fe400078efe05 */
[----:B------:R-:W-:-:S02]  /*1d30*/  LOP3.LUT R27, R25, 0x1f0, RZ, 0xc0, !PT ;  /* 0x000001f0191b7812 */ /* 0x000fc400078ec0ff */
[----:B------:R-:W-:Y:S02]  /*1d40*/  LEA R25, R24, UR6, 0x2 ;  /* 0x0000000618197c11 */ /* 0x000fe4000f8e10ff */
[----:B------:R-:W-:Y:S01]  /*1d50*/  SHF.R.U32.HI R17, RZ, 0x2, R17 ;  /* 0x00000002ff117819 */ /* 0x000fe20000011611 */
[----:B------:R-:W-:Y:S01]  /*1d60*/  FMUL R28, R37, R28 ;  /* 0x0000001c251c7220 */ /* 0x000fe20000400000 */
[----:B------:R-:W-:Y:S01]  /*1d70*/  FMUL R39, R39, R26 ;  /* 0x0000001a27277220 */ /* 0x000fe20000400000 */
[----:B------:R-:W-:Y:S01]  /*1d80*/  IMAD R24, R20, 0x4, R25 ;  /* 0x0000000414187824 */ /* 0x000fe200078e0219 */
[----:B------:R-:W-:Y:S01]  /*1d90*/  LOP3.LUT R25, R17, 0x3f0, RZ, 0xc0, !PT ;  /* 0x000003f011197812 */ /* 0x000fe200078ec0ff */
[----:B------:R-:W-:Y:S01]  /*1da0*/  VIADD R27, R27, UR6 ;  /* 0x000000061b1b7c36 */ /* 0x000fe20008000000 */
[----:B------:R-:W-:Y:S01]  /*1db0*/  LOP3.LUT R14, R14, R5, RZ, 0xfc, !PT ;  /* 0x000000050e0e7212 */ /* 0x000fe200078efcff */
[----:B------:R-:W-:Y:S01]  /*1dc0*/  FMUL R28, R21, R28 ;  /* 0x0000001c151c7220 */ /* 0x000fe20000400000 */
[----:B------:R-:W-:Y:S01]  /*1dd0*/  ISETP.GE.AND P4, PT, R45, R15, PT ;  /* 0x0000000f2d00720c */ /* 0x000fe20003f86270 */
[----:B------:R-:W-:Y:S01]  /*1de0*/  FMUL R39, R22, R39 ;  /* 0x0000002716277220 */ /* 0x000fe20000400000 */
[----:B------:R-:W-:Y:S01]  /*1df0*/  LOP3.LUT R29, R29, 0x2f0, RZ, 0xc0, !PT ;  /* 0x000002f01d1d7812 */ /* 0x000fe200078ec0ff */
[----:B------:R-:W-:Y:S01]  /*1e00*/  IMAD R17, R20, 0x4, R27 ;  /* 0x0000000414117824 */ /* 0x000fe200078e021b */
[----:B------:R-:W-:Y:S01]  /*1e10*/  LEA.HI R5, R5, UR6, RZ, 0x1e ;  /* 0x0000000605057c11 */ /* 0x000fe2000f8ff0ff */
[----:B------:R-:W-:Y:S01]  /*1e20*/  VIADD R27, R25, UR6 ;  /* 0x00000006191b7c36 */ /* 0x000fe20008000000 */
[----:B------:R-:W-:Y:S01]  /*1e30*/  SEL R28, R28, RZ, !P4 ;  /* 0x000000ff1c1c7207 */ /* 0x000fe20006000000 */
[----:B------:R-:W-:Y:S01]  /*1e40*/  VIADD R29, R29, UR6 ;  /* 0x000000061d1d7c36 */ /* 0x000fe20008000000 */
[----:B------:R-:W-:Y:S01]  /*1e50*/  SEL R46, R46, RZ, !P2 ;  /* 0x000000ff2e2e7207 */ /* 0x000fe20005000000 */
[----:B------:R-:W-:Y:S01]  /*1e60*/  IMAD R25, R14, 0x4, R5 ;  /* 0x000000040e197824 */ /* 0x000fe200078e0205 */
[----:B------:R-:W-:Y:S01]  /*1e70*/  SEL R47, R10, RZ, !P2 ;  /* 0x000000ff0a2f7207 */ /* 0x000fe20005000000 */
[----:B------:R-:W-:Y:S01]  /*1e80*/  IMAD R27, R14, 0x4, R27 ;  /* 0x000000040e1b7824 */ /* 0x000fe200078e021b */
[----:B------:R-:W-:-:S02]  /*1e90*/  SEL R39, R39, RZ, !P4 ;  /* 0x000000ff27277207 */ /* 0x000fc40006000000 */
[----:B------:R-:W-:Y:S02]  /*1ea0*/  SEL R42, R42, RZ, !P1 ;  /* 0x000000ff2a2a7207 */ /* 0x000fe40004800000 */
[----:B------:R-:W-:Y:S02]  /*1eb0*/  SEL R43, R3, RZ, !P1 ;  /* 0x000000ff032b7207 */ /* 0x000fe40004800000 */
[----:B------:R-:W-:Y:S02]  /*1ec0*/  SEL R30, R6, RZ, !P2 ;  /* 0x000000ff061e7207 */ /* 0x000fe40005000000 */
[----:B------:R-:W-:Y:S02]  /*1ed0*/  SEL R31, R4, RZ, !P2 ;  /* 0x000000ff041f7207 */ /* 0x000fe40005000000 */
[----:B------:R-:W-:Y:S01]  /*1ee0*/  SEL R16, R16, RZ, P5 ;  /* 0x000000ff10107207 */ /* 0x000fe20002800000 */
[----:B------:R-:W-:Y:S01]  /*1ef0*/  IMAD R20, R20, 0x4, R29 ;  /* 0x0000000414147824 */ /* 0x000fe200078e021d */
[----:B------:R-:W-:Y:S01]  /*1f00*/  SEL R35, R28, RZ, P3 ;  /* 0x000000ff1c237207 */ /* 0x000fe20001800000 */
[----:B------:R-:W-:Y:S01]  /*1f10*/  STS.64 [R25], R46 ;  /* 0x0000002e19007388 */ /* 0x000fe20000000a00 */
[----:B------:R-:W-:-:S02]  /*1f20*/  SEL R8, R8, RZ, !P1 ;  /* 0x000000ff08087207 */ /* 0x000fc40004800000 */
[----:B------:R-:W-:Y:S02]  /*1f30*/  SEL R9, R9, RZ, !P1 ;  /* 0x000000ff09097207 */ /* 0x000fe40004800000 */
[----:B------:R-:W-:Y:S01]  /*1f40*/  SEL R39, R39, RZ, P6 ;  /* 0x000000ff27277207 */ /* 0x000fe20003000000 */
[----:B------:R-:W-:Y:S01]  /*1f50*/  STS.64 [R27+0x800], R42 ;  /* 0x0008002a1b007388 */ /* 0x000fe20000000a00 */
[----:B------:R-:W-:Y:S02]  /*1f60*/  SEL R29, R19, RZ, !P2 ;  /* 0x000000ff131d7207 */ /* 0x000fe40005000000 */
[----:B------:R-:W-:Y:S01]  /*1f70*/  SEL R28, R12, RZ, !P2 ;  /* 0x000000ff0c1c7207 */ /* 0x000fe20005000000 */
[----:B------:R1:W-:Y:S01]  /*1f80*/  STS.64 [R25+0x20], R30 ;  /* 0x0000201e19007388 */ /* 0x0003e20000000a00 */
[----:B------:R-:W-:Y:S02]  /*1f90*/  SEL R33, R7, RZ, !P1 ;  /* 0x000000ff07217207 */ /* 0x000fe40004800000 */
[----:B------:R-:W-:-:S02]  /*1fa0*/  SEL R32, R16, RZ, !P1 ;  /* 0x000000ff10207207 */ /* 0x000fc40004800000 */
[----:B------:R-:W-:Y:S02]  /*1fb0*/  SEL R34, R18, RZ, !P2 ;  /* 0x000000ff12227207 */ /* 0x000fe40005000000 */
[----:B------:R-:W-:Y:S01]  /*1fc0*/  SEL R35, R35, RZ, !P2 ;  /* 0x000000ff23237207 */ /* 0x000fe20005000000 */
[----:B------:R2:W-:Y:S01]  /*1fd0*/  STS.64 [R27+0x820], R8 ;  /* 0x000820081b007388 */ /* 0x0005e20000000a00 */
[----:B-1----:R-:W-:Y:S02]  /*1fe0*/  SEL R30, R23, RZ, !P1 ;  /* 0x000000ff171e7207 */ /* 0x002fe40004800000 */
[----:B------:R-:W-:Y:S01]  /*1ff0*/  SEL R31, R39, RZ, !P1 ;  /* 0x000000ff271f7207 */ /* 0x000fe20004800000 */
[----:B------:R-:W-:Y:S04]  /*2000*/  STS.64 [R25+0x40], R28 ;  /* 0x0000401c19007388 */ /* 0x000fe80000000a00 */
[----:B------:R-:W-:Y:S01]  /*2010*/  STS.64 [R27+0x840], R32 ;  /* 0x000840201b007388 */ /* 0x000fe20000000a00 */
[----:B--2---:R-:W1:Y:S03]  /*2020*/  LDC.64 R8, c[0x0][0x228] ;  /* 0x00008a00ff087b82 */ /* 0x004e660000000a00 */
[----:B------:R-:W-:Y:S04]  /*2030*/  STS.64 [R25+0x60], R34 ;  /* 0x0000602219007388 */ /* 0x000fe80000000a00 */
[----:B------:R-:W-:Y:S01]  /*2040*/  STS.64 [R27+0x860], R30 ;  /* 0x0008601e1b007388 */ /* 0x000fe20000000a00 */
[----:B------:R-:W-:Y:S01]  /*2050*/  BAR.SYNC.DEFER_BLOCKING 0x0 ;  /* 0x0000000000007b1d */ /* 0x000fe20000010000 */
[--C-:B------:R-:W-:Y:S01]  /*2060*/  SHF.R.U32.HI R12, RZ, 0x4, R13.reuse ;  /* 0x00000004ff0c7819 */ /* 0x100fe2000001160d */
[----:B------:R-:W-:Y:S01]  /*2070*/  IMAD.SHL.U32 R3, R0, 0x40, RZ ;  /* 0x0000004000037824 */ /* 0x000fe200078e00ff */
[----:B------:R-:W-:-:S02]  /*2080*/  SHF.R.U32.HI R10, RZ, 0x4, R13 ;  /* 0x00000004ff0a7819 */ /* 0x000fc4000001160d */
[----:B------:R-:W-:Y:S01]  /*2090*/  SGXT.U32 R0, R12, 0x4 ;  /* 0x000000040c00781a */ /* 0x000fe20000000000 */
[----:B------:R2:W3:Y:S04]  /*20a0*/  LDS.128 R4, [R24] ;  /* 0x0000000018047984 */ /* 0x0004e80000000c00 */
[----:B------:R-:W4:Y:S04]  /*20b0*/  LDS.128 R16, [R17+0x1000] ;  /* 0x0010000011107984 */ /* 0x000f280000000c00 */
[----:B------:R-:W3:Y:S01]  /*20c0*/  LDS.128 R20, [R20+0x2000] ;  /* 0x0020000014147984 */ /* 0x000ee20000000c00 */
[----:B------:R-:W-:Y:S01]  /*20d0*/  LOP3.LUT R14, R10, 0x30, R11, 0xfe, !PT ;  /* 0x000000300a0e7812 */ /* 0x000fe200078efe0b */
[----:B------:R-:W-:Y:S01]  /*20e0*/  VIADD R10, R2, 0xc00 ;  /* 0x00000c00020a7836 */ /* 0x000fe20000000000 */
[----:B------:R-:W-:Y:S01]  /*20f0*/  LOP3.LUT R0, R0, R11, RZ, 0xfc, !PT ;  /* 0x0000000b00007212 */ /* 0x000fe200078efcff */
[----:B-1----:R-:W-:-:S03]  /*2100*/  IMAD.WIDE R8, R3, 0x4, R8 ;  /* 0x0000000403087825 */ /* 0x002fc600078e0208 */
[----:B------:R-:W-:Y:S02]  /*2110*/  SHF.R.U32.HI R10, RZ, 0x2, R10 ;  /* 0x00000002ff0a7819 */ /* 0x000fe4000001160a */
[C---:B------:R-:W-:Y:S02]  /*2120*/  LOP3.LUT R12, R0.reuse, 0x10, RZ, 0xfc, !PT ;  /* 0x00000010000c7812 */ /* 0x040fe400078efcff */
[C---:B--2---:R-:W-:Y:S02]  /*2130*/  LOP3.LUT R24, R0.reuse, 0x20, RZ, 0xfc, !PT ;  /* 0x0000002000187812 */ /* 0x044fe400078efcff */
[-C--:B------:R-:W-:Y:S02]  /*2140*/  ISETP.LT.AND P1, PT, R0, R15.reuse, P0 ;  /* 0x0000000f0000720c */ /* 0x080fe40000721270 */
[----:B------:R-:W-:Y:S01]  /*2150*/  LOP3.LUT R26, R10, 0x3f0, RZ, 0xc0, !PT ;  /* 0x000003f00a1a7812 */ /* 0x000fe200078ec0ff */
[----:B------:R-:W-:Y:S01]  /*2160*/  IMAD.WIDE R10, R0, 0x2000, R8 ;  /* 0x00002000000a7825 */ /* 0x000fe200078e0208 */
[----:B------:R-:W-:-:S02]  /*2170*/  ISETP.LT.AND P2, PT, R12, R15, P0 ;  /* 0x0000000f0c00720c */ /* 0x000fc40000741270 */
[-C--:B------:R-:W-:Y:S01]  /*2180*/  ISETP.LT.AND P3, PT, R24, R15.reuse, P0 ;  /* 0x0000000f1800720c */ /* 0x080fe20000761270 */
[--C-:B------:R-:W-:Y:S01]  /*2190*/  IMAD.WIDE R12, R12, 0x2000, R8.reuse ;  /* 0x000020000c0c7825 */ /* 0x100fe200078e0208 */
[----:B------:R-:W-:Y:S02]  /*21a0*/  LOP3.LUT R3, R2, 0x3c, RZ, 0xc0, !PT ;  /* 0x0000003c02037812 */ /* 0x000fe400078ec0ff */
[----:B------:R-:W-:Y:S01]  /*21b0*/  ISETP.LT.AND P0, PT, R14, R15, P0 ;  /* 0x0000000f0e00720c */ /* 0x000fe20000701270 */
[----:B------:R-:W-:-:S04]  /*21c0*/  IMAD.WIDE R24, R24, 0x2000, R8 ;  /* 0x0000200018187825 */ /* 0x000fc800078e0208 */
[----:B------:R-:W-:-:S04]  /*21d0*/  IMAD.WIDE.U32 R10, R3, 0x4, R10 ;  /* 0x00000004030a7825 */ /* 0x000fc800078e000a */
[C---:B------:R-:W-:Y:S01]  /*21e0*/  IMAD.WIDE.U32 R12, R3.reuse, 0x4, R12 ;  /* 0x00000004030c7825 */ /* 0x040fe200078e000c */
[----:B---3--:R1:W-:Y:S03]  /*21f0*/  @P1 STG.E.128 desc[UR16][R10.64], R4 ;  /* 0x000000040a001986 */ /* 0x0083e6000c101d10 */
[----:B------:R-:W-:Y:S01]  /*2200*/  IMAD.WIDE.U32 R24, R3, 0x4, R24 ;  /* 0x0000000403187825 */ /* 0x000fe200078e0018 */
[----:B----4-:R1:W-:Y:S03]  /*2210*/  @P2 STG.E.128 desc[UR16][R12.64], R16 ;  /* 0x000000100c002986 */ /* 0x0103e6000c101d10 */
[----:B------:R-:W-:Y:S01]  /*2220*/  VIADD R15, R26, UR6 ;  /* 0x000000061a0f7c36 */ /* 0x000fe20008000000 */
[----:B------:R1:W-:Y:S03]  /*2230*/  @P3 STG.E.128 desc[UR16][R24.64], R20 ;  /* 0x0000001418003986 */ /* 0x0003e6000c101d10 */
[----:B------:R-:W-:Y:S01]  /*2240*/  IMAD R15, R2, 0x4, R15 ;  /* 0x00000004020f7824 */ /* 0x000fe200078e020f */
[----:B------:R-:W-:Y:S06]  /*2250*/  @!P0 EXIT ;  /* 0x000000000000894d */ /* 0x000fec0003800000 */
[----:B-1----:R-:W1:Y:S01]  /*2260*/  LDS.128 R4, [R15+0x3000] ;  /* 0x003000000f047984 */ /* 0x002e620000000c00 */
[----:B------:R-:W-:-:S04]  /*2270*/  IMAD.WIDE R8, R14, 0x2000, R8 ;  /* 0x000020000e087825 */ /* 0x000fc800078e0208 */
[----:B------:R-:W-:-:S05]  /*2280*/  IMAD.WIDE.U32 R8, R3, 0x4, R8 ;  /* 0x0000000403087825 */ /* 0x000fca00078e0008 */
[----:B-1----:R-:W-:Y:S01]  /*2290*/  STG.E.128 desc[UR16][R8.64], R4 ;  /* 0x0000000408007986 */ /* 0x002fe2000c101d10 */
[----:B------:R-:W-:Y:S05]  /*22a0*/  EXIT ;  /* 0x000000000000794d */ /* 0x000fea0003800000 */
.L_x_1:
[----:B------:R-:W-:-:S00]  /*22b0*/  BRA `(.L_x_1) ;  /* 0xfffffffc00fc7947 */ /* 0x000fc0000383ffff */
[----:B------:R-:W-:-:S00]  /*22c0*/  NOP ;  /* 0x0000000000007918 */ /* 0x000fc00000000000 */
        /* <DEDUP_REMOVED lines=11> */
.L_x_2:


//--------------------- .nv.shared.chunk_scaled_dot_kkt_fwd_kernel --------------------------
	.section	.nv.shared.chunk_scaled_dot_kkt_fwd_kernel,"aw",@nobits
	.sectionflags	@""
	.align	16
	.zero		1024


//--------------------- .nv.shared.reserved.0     --------------------------
	.section	.nv.shared.reserved.0,"aw",@nobits
	.weak		__nv_reservedSMEM_offset_0_alias
	.size		__nv_reservedSMEM_offset_0_alias, 0, 0
	.other		__nv_reservedSMEM_offset_0_alias,@"STO_CUDA_RESERVED_SHARED STV_DEFAULT"
__nv_reservedSMEM_offset_0_alias:
	.zero		0


//--------------------- .nv.constant0.chunk_scaled_dot_kkt_fwd_kernel --------------------------
	.section	.nv.constant0.chunk_scaled_dot_kkt_fwd_kernel,"a",@progbits
	.sectionflags	@""
	.align	4
.nv.constant0.chunk_scaled_dot_kkt_fwd_kernel:
	.zero		576


//--------------------- SYMBOLS --------------------------

	.type		.nv.reservedSmem.offset0,@object
	.size		.nv.reservedSmem.offset0,0x4
